	.target	sm_90a

	.elftype	@"ET_EXEC"


//--------------------- .note.nv.tkinfo           --------------------------
	.section	.note.nv.tkinfo,"",@"SHT_NOTE"
	.sectionflags	@"SHF_NOTE_NV_TKINFO"
	.tkinfo
        /*0018*/ 	.word	0x00000002
        /*0030*/ 	.string	""
        /*0030*/ 	.string	"ptxas"
        /*0030*/ 	.string	"Cuda compilation tools, release 13.0, V13.0.88"
        /*0030*/ 	.string	"Build cuda_13.0.r13.0/compiler.36424714_0"
        /*0030*/ 	.string	"-v  -suppress-debug-info  -lineinfo  -arch sm_90a "



//--------------------- .note.nv.cuinfo           --------------------------
	.section	.note.nv.cuinfo,"",@"SHT_NOTE"
	.sectionflags	@"SHF_NOTE_NV_CUINFO"
        /*0018*/ 	.short	0x0002
        /*001a*/ 	.short	0x005a
        /*001c*/ 	.short	0x0082
	.zero		2


//--------------------- .nv.info                  --------------------------
	.section	.nv.info,"",@"SHT_CUDA_INFO"
	.align	4


	//----- nvinfo : EIATTR_REGCOUNT
	.align		4
        /*0000*/ 	.byte	0x04, 0x2f
        /*0002*/ 	.short	(.L_1 - .L_0)
	.align		4
.L_0:
        /*0004*/ 	.word	index@(matmul_kernel)
        /*0008*/ 	.word	0x00000060


	//----- nvinfo : EIATTR_FRAME_SIZE
	.align		4
.L_1:
        /*000c*/ 	.byte	0x04, 0x11
        /*000e*/ 	.short	(.L_3 - .L_2)
	.align		4
.L_2:
        /*0010*/ 	.word	index@(matmul_kernel)
        /*0014*/ 	.word	0x00000000


	//----- nvinfo : EIATTR_MIN_STACK_SIZE
	.align		4
.L_3:
        /*0018*/ 	.byte	0x04, 0x12
        /*001a*/ 	.short	(.L_5 - .L_4)
	.align		4
.L_4:
        /*001c*/ 	.word	index@(matmul_kernel)
        /*0020*/ 	.word	0x00000000
.L_5:


//--------------------- .nv.compat                --------------------------
	.section	.nv.compat,"",@"SHT_CUDA_COMPAT_INFO"
	.align	4
        /*0000*/ 	.byte	0x02, 0x09, 0x01, 0x00, 0x02, 0x02, 0x04, 0x00, 0x02, 0x05, 0x05, 0x00, 0x03, 0x07, 0x01, 0x01
        /*0010*/ 	.byte	0x02, 0x03, 0x00, 0x00, 0x02, 0x06, 0x01, 0x00, 0x04, 0x0b, 0x08, 0x00, 0x00, 0x00, 0x00, 0x00
        /*0020*/ 	.byte	0x00, 0x00, 0x00, 0x00


//--------------------- .nv.info.matmul_kernel    --------------------------
	.section	.nv.info.matmul_kernel,"",@"SHT_CUDA_INFO"
	.sectionflags	@""
	.align	4


	//----- nvinfo : EIATTR_CUDA_API_VERSION
	.align		4
        /*0000*/ 	.byte	0x04, 0x37
        /*0002*/ 	.short	(.L_7 - .L_6)
.L_6:
        /*0004*/ 	.word	0x00000082


	//----- nvinfo : EIATTR_KPARAM_INFO
	.align		4
.L_7:
        /*0008*/ 	.byte	0x04, 0x17
        /*000a*/ 	.short	(.L_9 - .L_8)
.L_8:
        /*000c*/ 	.word	0x00000000
        /*0010*/ 	.short	0x000d
        /*0012*/ 	.short	0x0048
        /*0014*/ 	.byte	0x00, 0xf4, 0x21, 0x00


	//----- nvinfo : EIATTR_KPARAM_INFO
	.align		4
.L_9:
        /*0018*/ 	.byte	0x04, 0x17
        /*001a*/ 	.short	(.L_11 - .L_10)
.L_10:
        /*001c*/ 	.word	0x00000000
        /*0020*/ 	.short	0x000c
        /*0022*/ 	.short	0x0040
        /*0024*/ 	.byte	0x00, 0xf4, 0x21, 0x00


	//----- nvinfo : EIATTR_KPARAM_INFO
	.align		4
.L_11:
        /*0028*/ 	.byte	0x04, 0x17
        /*002a*/ 	.short	(.L_13 - .L_12)
.L_12:
        /*002c*/ 	.word	0x00000000
        /*0030*/ 	.short	0x000b
        /*0032*/ 	.short	0x0038
        /*0034*/ 	.byte	0x00, 0xf0, 0x11, 0x00


	//----- nvinfo : EIATTR_KPARAM_INFO
	.align		4
.L_13:
        /*0038*/ 	.byte	0x04, 0x17
        /*003a*/ 	.short	(.L_15 - .L_14)
.L_14:
        /*003c*/ 	.word	0x00000000
        /*0040*/ 	.short	0x000a
        /*0042*/ 	.short	0x0034
        /*0044*/ 	.byte	0x00, 0xf0, 0x11, 0x00


	//----- nvinfo : EIATTR_KPARAM_INFO
	.align		4
.L_15:
        /*0048*/ 	.byte	0x04, 0x17
        /*004a*/ 	.short	(.L_17 - .L_16)
.L_16:
        /*004c*/ 	.word	0x00000000
        /*0050*/ 	.short	0x0009
        /*0052*/ 	.short	0x0030
        /*0054*/ 	.byte	0x00, 0xf0, 0x11, 0x00


	//----- nvinfo : EIATTR_KPARAM_INFO
	.align		4
.L_17:
        /*0058*/ 	.byte	0x04, 0x17
        /*005a*/ 	.short	(.L_19 - .L_18)
.L_18:
        /*005c*/ 	.word	0x00000000
        /*0060*/ 	.short	0x0008
        /*0062*/ 	.short	0x002c
        /*0064*/ 	.byte	0x00, 0xf0, 0x11, 0x00


	//----- nvinfo : EIATTR_KPARAM_INFO
	.align		4
.L_19:
        /*0068*/ 	.byte	0x04, 0x17
        /*006a*/ 	.short	(.L_21 - .L_20)
.L_20:
        /*006c*/ 	.word	0x00000000
        /*0070*/ 	.short	0x0007
        /*0072*/ 	.short	0x0028
        /*0074*/ 	.byte	0x00, 0xf0, 0x11, 0x00


	//----- nvinfo : EIATTR_KPARAM_INFO
	.align		4
.L_21:
        /*0078*/ 	.byte	0x04, 0x17
        /*007a*/ 	.short	(.L_23 - .L_22)
.L_22:
        /*007c*/ 	.word	0x00000000
        /*0080*/ 	.short	0x0006
        /*0082*/ 	.short	0x0024
        /*0084*/ 	.byte	0x00, 0xf0, 0x11, 0x00


	//----- nvinfo : EIATTR_KPARAM_INFO
	.align		4
.L_23:
        /*0088*/ 	.byte	0x04, 0x17
        /*008a*/ 	.short	(.L_25 - .L_24)
.L_24:
        /*008c*/ 	.word	0x00000000
        /*0090*/ 	.short	0x0005
        /*0092*/ 	.short	0x0020
        /*0094*/ 	.byte	0x00, 0xf0, 0x11, 0x00


	//----- nvinfo : EIATTR_KPARAM_INFO
	.align		4
.L_25:
        /*0098*/ 	.byte	0x04, 0x17
        /*009a*/ 	.short	(.L_27 - .L_26)
.L_26:
        /*009c*/ 	.word	0x00000000
        /*00a0*/ 	.short	0x0004
        /*00a2*/ 	.short	0x001c
        /*00a4*/ 	.byte	0x00, 0xf0, 0x11, 0x00


	//----- nvinfo : EIATTR_KPARAM_INFO
	.align		4
.L_27:
        /*00a8*/ 	.byte	0x04, 0x17
        /*00aa*/ 	.short	(.L_29 - .L_28)
.L_28:
        /*00ac*/ 	.word	0x00000000
        /*00b0*/ 	.short	0x0003
        /*00b2*/ 	.short	0x0018
        /*00b4*/ 	.byte	0x00, 0xf0, 0x11, 0x00


	//----- nvinfo : EIATTR_KPARAM_INFO
	.align		4
.L_29:
        /*00b8*/ 	.byte	0x04, 0x17
        /*00ba*/ 	.short	(.L_31 - .L_30)
.L_30:
        /*00bc*/ 	.word	0x00000000
        /*00c0*/ 	.short	0x0002
        /*00c2*/ 	.short	0x0010
        /*00c4*/ 	.byte	0x00, 0xf4, 0x21, 0x00


	//----- nvinfo : EIATTR_KPARAM_INFO
	.align		4
.L_31:
        /*00c8*/ 	.byte	0x04, 0x17
        /*00ca*/ 	.short	(.L_33 - .L_32)
.L_32:
        /*00cc*/ 	.word	0x00000000
        /*00d0*/ 	.short	0x0001
        /*00d2*/ 	.short	0x0008
        /*00d4*/ 	.byte	0x00, 0xf4, 0x21, 0x00


	//----- nvinfo : EIATTR_KPARAM_INFO
	.align		4
.L_33:
        /*00d8*/ 	.byte	0x04, 0x17
        /*00da*/ 	.short	(.L_35 - .L_34)
.L_34:
        /*00dc*/ 	.word	0x00000000
        /*00e0*/ 	.short	0x0000
        /*00e2*/ 	.short	0x0000
        /*00e4*/ 	.byte	0x00, 0xf4, 0x21, 0x00


	//----- nvinfo : EIATTR_EXPLICIT_CLUSTER
	.align		4
.L_35:
        /*00e8*/ 	.byte	0x01, 0x3e
	.zero		2


	//----- nvinfo : EIATTR_CTA_PER_CLUSTER
	.align		4
        /*00ec*/ 	.byte	0x04, 0x3d
        /*00ee*/ 	.short	(.L_37 - .L_36)
.L_36:
        /*00f0*/ 	.word	0x00000004
        /*00f4*/ 	.word	0x00000001
        /*00f8*/ 	.word	0x00000001


	//----- nvinfo : EIATTR_SPARSE_MMA_MASK
	.align		4
.L_37:
        /*00fc*/ 	.byte	0x03, 0x50
        /*00fe*/ 	.short	0x0000


	//----- nvinfo : EIATTR_MAXREG_COUNT
	.align		4
        /*0100*/ 	.byte	0x03, 0x1b
        /*0102*/ 	.short	0x00ff


	//----- nvinfo : EIATTR_NUM_BARRIERS
	.align		4
        /*0104*/ 	.byte	0x02, 0x4c
        /*0106*/ 	.byte	0x01
	.zero		1


	//----- nvinfo : EIATTR_MERCURY_ISA_VERSION
	.align		4
        /*0108*/ 	.byte	0x03, 0x5f
        /*010a*/ 	.short	0x0101


	//----- nvinfo : EIATTR_EXIT_INSTR_OFFSETS
	.align		4
        /*010c*/ 	.byte	0x04, 0x1c
        /*010e*/ 	.short	(.L_39 - .L_38)


	//   ....[0]....
.L_38:
        /*0110*/ 	.word	0x00002900


	//   ....[1]....
        /*0114*/ 	.word	0x00002930


	//----- nvinfo : EIATTR_REQNTID
	.align		4
.L_39:
        /*0118*/ 	.byte	0x04, 0x10
        /*011a*/ 	.short	(.L_41 - .L_40)
.L_40:
        /*011c*/ 	.word	0x00000080
        /*0120*/ 	.word	0x00000001
        /*0124*/ 	.word	0x00000001


	//----- nvinfo : EIATTR_CBANK_PARAM_SIZE
	.align		4
.L_41:
        /*0128*/ 	.byte	0x03, 0x19
        /*012a*/ 	.short	0x0050


	//----- nvinfo : EIATTR_PARAM_CBANK
	.align		4
        /*012c*/ 	.byte	0x04, 0x0a
        /*012e*/ 	.short	(.L_43 - .L_42)
	.align		4
.L_42:
        /*0130*/ 	.word	index@(.nv.constant0.matmul_kernel)
        /*0134*/ 	.short	0x0210
        /*0136*/ 	.short	0x0050


	//----- nvinfo : EIATTR_SW_WAR
	.align		4
.L_43:
        /*0138*/ 	.byte	0x04, 0x36
        /*013a*/ 	.short	(.L_45 - .L_44)
.L_44:
        /*013c*/ 	.word	0x00000008
.L_45:


//--------------------- .nv.callgraph             --------------------------
	.section	.nv.callgraph,"",@"SHT_CUDA_CALLGRAPH"
	.align	4
	.sectionentsize	8
	.align		4
        /*0000*/ 	.word	0x00000000
	.align		4
        /*0004*/ 	.word	0xffffffff
	.align		4
        /*0008*/ 	.word	0x00000000
	.align		4
        /*000c*/ 	.word	0xfffffffe
	.align		4
        /*0010*/ 	.word	0x00000000
	.align		4
        /*0014*/ 	.word	0xfffffffd
	.align		4
        /*0018*/ 	.word	0x00000000
	.align		4
        /*001c*/ 	.word	0xfffffffc


//--------------------- .text.matmul_kernel       --------------------------
	.section	.text.matmul_kernel,"ax",@progbits
	.align	128
        .global         matmul_kernel
        .type           matmul_kernel,@function
        .size           matmul_kernel,(.L_x_3 - matmul_kernel)
        .other          matmul_kernel,@"STO_CUDA_ENTRY STV_DEFAULT"
matmul_kernel:
.text.matmul_kernel:
[----:B------:R-:W-:Y:S08]  /*0000*/  LDC R1, c[0x0][0x28] ;  /* 0x00000a00ff017b82 */ /* 0x000ff00000000800 */
[----:B------:R-:W0:Y:S01]  /*0010*/  LDC.64 R8, c[0x0][0x228] ;  /* 0x00008a00ff087b82 */ /* 0x000e220000000a00 */
[----:B------:R-:W1:Y:S01]  /*0020*/  S2R R14, SR_TID.X ;  /* 0x00000000000e7919 */ /* 0x000e620000002100 */
[----:B------:R-:W-:Y:S01]  /*0030*/  ULDC.64 UR16, c[0x0][0x208] ;  /* 0x0000820000107ab9 */ /* 0x000fe20000000a00 */
[----:B------:R-:W-:-:S02]  /*0040*/  CS2R R24, SRZ ;  /* 0x0000000000187805 */ /* 0x000fc4000001ff00 */
[----:B------:R-:W-:Y:S02]  /*0050*/  CS2R R26, SRZ ;  /* 0x00000000001a7805 */ /* 0x000fe4000001ff00 */
[----:B------:R-:W-:Y:S02]  /*0060*/  CS2R R32, SRZ ;  /* 0x0000000000207805 */ /* 0x000fe4000001ff00 */
[----:B------:R-:W-:Y:S01]  /*0070*/  CS2R R34, SRZ ;  /* 0x0000000000227805 */ /* 0x000fe2000001ff00 */
[----:B------:R-:W2:Y:S08]  /*0080*/  S2UR UR4, SR_CTAID.X ;  /* 0x00000000000479c3 */ /* 0x000eb00000002500 */
[----:B------:R-:W3:Y:S01]  /*0090*/  S2UR UR13, SR_CgaCtaId ;  /* 0x00000000000d79c3 */ /* 0x000ee20000008800 */
[----:B0-----:R-:W-:-:S05]  /*00a0*/  VIADD R0, R9, 0x3f ;  /* 0x0000003f09007836 */ /* 0x001fca0000000000 */
[----:B------:R-:W-:Y:S02]  /*00b0*/  SHF.R.S32.HI R3, RZ, 0x1f, R0 ;  /* 0x0000001fff037819 */ /* 0x000fe40000011400 */
[----:B--2---:R-:W-:Y:S01]  /*00c0*/  I2FP.F32.U32 R5, UR4 ;  /* 0x0000000400057c45 */ /* 0x004fe20008201000 */
[----:B------:R-:W-:Y:S01]  /*00d0*/  ULDC UR4, c[0x0][0x150] ;  /* 0x0000540000047ab9 */ /* 0x000fe20000000800 */
[----:B------:R-:W-:Y:S02]  /*00e0*/  LEA.HI R3, R3, R0, RZ, 0x6 ;  /* 0x0000000003037211 */ /* 0x000fe400078f30ff */
[----:B-1----:R-:W-:Y:S01]  /*00f0*/  SHF.R.U32.HI R16, RZ, 0x6, R14 ;  /* 0x00000006ff107819 */ /* 0x002fe2000001160e */
[----:B------:R-:W-:Y:S01]  /*0100*/  FMUL R5, R5, UR4 ;  /* 0x0000000405057c20 */ /* 0x000fe20008400000 */
[----:B------:R-:W-:Y:S01]  /*0110*/  SHF.R.S32.HI R3, RZ, 0x6, R3 ;  /* 0x00000006ff037819 */ /* 0x000fe20000011403 */
[----:B---3--:R-:W-:Y:S01]  /*0120*/  USHF.L.U32 UR4, UR13, 0x5, URZ ;  /* 0x000000050d047899 */ /* 0x008fe2000800063f */
[----:B------:R-:W-:-:S03]  /*0130*/  SGXT.U32 R16, R16, 0x1 ;  /* 0x000000011010781a */ /* 0x000fc60000000000 */
[----:B------:R-:W-:Y:S01]  /*0140*/  IMAD.SHL.U32 R4, R3, 0x8, RZ ;  /* 0x0000000803047824 */ /* 0x000fe200078e00ff */
[----:B------:R-:W0:Y:S01]  /*0150*/  F2I.U32.TRUNC.NTZ R5, R5 ;  /* 0x0000000500057305 */ /* 0x000e22000020f000 */
[----:B------:R-:W-:Y:S01]  /*0160*/  IMAD.U32 R12, RZ, RZ, UR4 ;  /* 0x00000004ff0c7e24 */ /* 0x000fe2000f8e00ff */
[----:B------:R-:W-:Y:S02]  /*0170*/  UMOV UR4, 0x400 ;  /* 0x0000040000047882 */ /* 0x000fe40000000000 */
[----:B------:R-:W-:Y:S01]  /*0180*/  IABS R7, R4 ;  /* 0x0000000400077213 */ /* 0x000fe20000000000 */
[----:B------:R-:W-:-:S03]  /*0190*/  ULEA UR12, UR13, UR4, 0x18 ;  /* 0x000000040d0c7291 */ /* 0x000fc6000f8ec03f */
[----:B------:R-:W1:Y:S01]  /*01a0*/  I2F.RP R0, R7 ;  /* 0x0000000700007306 */ /* 0x000e620000209400 */
[----:B0-----:R-:W-:-:S07]  /*01b0*/  IABS R13, R5 ;  /* 0x00000005000d7213 */ /* 0x001fce0000000000 */
[----:B-1----:R-:W0:Y:S02]  /*01c0*/  MUFU.RCP R0, R0 ;  /* 0x0000000000007308 */ /* 0x002e240000001000 */
[----:B0-----:R-:W-:Y:S01]  /*01d0*/  VIADD R2, R0, 0xffffffe ;  /* 0x0ffffffe00027836 */ /* 0x001fe20000000000 */
[----:B------:R-:W-:-:S05]  /*01e0*/  IABS R0, R4 ;  /* 0x0000000400007213 */ /* 0x000fca0000000000 */
[----:B------:R0:W1:Y:S01]  /*01f0*/  F2I.FTZ.U32.TRUNC.NTZ R3, R2 ;  /* 0x0000000200037305 */ /* 0x000062000021f000 */
[----:B------:R-:W-:Y:S02]  /*0200*/  IMAD.MOV R0, RZ, RZ, -R0 ;  /* 0x000000ffff007224 */ /* 0x000fe400078e0a00 */
[----:B0-----:R-:W-:Y:S02]  /*0210*/  IMAD.MOV.U32 R2, RZ, RZ, RZ ;  /* 0x000000ffff027224 */ /* 0x001fe400078e00ff */
[----:B-1----:R-:W-:-:S04]  /*0220*/  IMAD.MOV R6, RZ, RZ, -R3 ;  /* 0x000000ffff067224 */ /* 0x002fc800078e0a03 */
[----:B------:R-:W-:-:S04]  /*0230*/  IMAD R11, R6, R7, RZ ;  /* 0x00000007060b7224 */ /* 0x000fc800078e02ff */
[----:B------:R-:W-:-:S06]  /*0240*/  IMAD.HI.U32 R2, R3, R11, R2 ;  /* 0x0000000b03027227 */ /* 0x000fcc00078e0002 */
[----:B------:R-:W-:-:S04]  /*0250*/  IMAD.HI.U32 R2, R2, R13, RZ ;  /* 0x0000000d02027227 */ /* 0x000fc800078e00ff */
[----:B------:R-:W-:-:S05]  /*0260*/  IMAD R0, R2, R0, R13 ;  /* 0x0000000002007224 */ /* 0x000fca00078e020d */
[----:B------:R-:W-:-:S13]  /*0270*/  ISETP.GT.U32.AND P1, PT, R7, R0, PT ;  /* 0x000000000700720c */ /* 0x000fda0003f24070 */
[----:B------:R-:W-:Y:S02]  /*0280*/  @!P1 IMAD.IADD R0, R0, 0x1, -R7 ;  /* 0x0000000100009824 */ /* 0x000fe400078e0a07 */
[----:B------:R-:W-:Y:S01]  /*0290*/  @!P1 VIADD R2, R2, 0x1 ;  /* 0x0000000102029836 */ /* 0x000fe20000000000 */
[----:B------:R-:W-:Y:S02]  /*02a0*/  ISETP.NE.AND P1, PT, R4, RZ, PT ;  /* 0x000000ff0400720c */ /* 0x000fe40003f25270 */
[----:B------:R-:W-:Y:S02]  /*02b0*/  ISETP.GE.U32.AND P0, PT, R0, R7, PT ;  /* 0x000000070000720c */ /* 0x000fe40003f06070 */
[----:B------:R-:W-:-:S04]  /*02c0*/  LOP3.LUT R0, R5, R4, RZ, 0x3c, !PT ;  /* 0x0000000405007212 */ /* 0x000fc800078e3cff */
[----:B------:R-:W-:Y:S01]  /*02d0*/  ISETP.GE.AND P2, PT, R0, RZ, PT ;  /* 0x000000ff0000720c */ /* 0x000fe20003f46270 */
[----:B------:R-:W-:-:S05]  /*02e0*/  VIADD R0, R8, 0x7f ;  /* 0x0000007f08007836 */ /* 0x000fca0000000000 */
[----:B------:R-:W-:Y:S01]  /*02f0*/  SHF.R.S32.HI R3, RZ, 0x1f, R0 ;  /* 0x0000001fff037819 */ /* 0x000fe20000011400 */
[----:B------:R-:W-:-:S03]  /*0300*/  @P0 VIADD R2, R2, 0x1 ;  /* 0x0000000102020836 */ /* 0x000fc60000000000 */
[----:B------:R-:W-:-:S03]  /*0310*/  LEA.HI R3, R3, R0, RZ, 0x7 ;  /* 0x0000000003037211 */ /* 0x000fc600078f38ff */
[----:B------:R-:W-:Y:S01]  /*0320*/  @!P2 IMAD.MOV R2, RZ, RZ, -R2 ;  /* 0x000000ffff02a224 */ /* 0x000fe200078e0a02 */
[----:B------:R-:W-:-:S05]  /*0330*/  @!P1 LOP3.LUT R2, RZ, R4, RZ, 0x33, !PT ;  /* 0x00000004ff029212 */ /* 0x000fca00078e33ff */
[----:B------:R-:W-:Y:S02]  /*0340*/  IMAD.SHL.U32 R6, R2, 0x8, RZ ;  /* 0x0000000802067824 */ /* 0x000fe400078e00ff */
[----:B------:R-:W-:-:S03]  /*0350*/  IMAD.MOV R2, RZ, RZ, -R2 ;  /* 0x000000ffff027224 */ /* 0x000fc600078e0a02 */
[----:B------:R-:W-:Y:S01]  /*0360*/  LEA.HI.SX32 R3, R3, -R6, 0x19 ;  /* 0x8000000603037211 */ /* 0x000fe200078fcaff */
[----:B------:R-:W-:-:S03]  /*0370*/  IMAD R10, R4, R2, R5 ;  /* 0x00000002040a7224 */ /* 0x000fc600078e0205 */
[----:B------:R-:W-:-:S04]  /*0380*/  VIMNMX R13, R3, 0x8, PT ;  /* 0x00000008030d7848 */ /* 0x000fc80003fe0100 */
[-C--:B------:R-:W-:Y:S02]  /*0390*/  IABS R7, R13.reuse ;  /* 0x0000000d00077213 */ /* 0x080fe40000000000 */
[----:B------:R-:W-:Y:S02]  /*03a0*/  IABS R4, R13 ;  /* 0x0000000d00047213 */ /* 0x000fe40000000000 */
[----:B------:R-:W0:Y:S08]  /*03b0*/  I2F.RP R0, R7 ;  /* 0x0000000700007306 */ /* 0x000e300000209400 */
[----:B0-----:R-:W0:Y:S02]  /*03c0*/  MUFU.RCP R0, R0 ;  /* 0x0000000000007308 */ /* 0x001e240000001000 */
[----:B0-----:R-:W-:-:S02]  /*03d0*/  VIADD R3, R0, 0xffffffe ;  /* 0x0ffffffe00037836 */ /* 0x001fc40000000000 */
[----:B------:R-:W-:Y:S02]  /*03e0*/  IMAD.MOV R0, RZ, RZ, -R4 ;  /* 0x000000ffff007224 */ /* 0x000fe400078e0a04 */
[----:B------:R-:W0:Y:S02]  /*03f0*/  LDC R4, c[0x0][0x230] ;  /* 0x00008c00ff047b82 */ /* 0x000e240000000800 */
[----:B------:R-:W1:Y:S02]  /*0400*/  F2I.FTZ.U32.TRUNC.NTZ R3, R3 ;  /* 0x0000000300037305 */ /* 0x000e64000021f000 */
[----:B-1----:R-:W-:-:S04]  /*0410*/  IMAD.MOV R11, RZ, RZ, -R3 ;  /* 0x000000ffff0b7224 */ /* 0x002fc800078e0a03 */
[----:B------:R-:W-:Y:S01]  /*0420*/  IMAD.MOV.U32 R2, RZ, RZ, R11 ;  /* 0x000000ffff027224 */ /* 0x000fe200078e000b */
[----:B------:R-:W-:-:S03]  /*0430*/  IABS R11, R10 ;  /* 0x0000000a000b7213 */ /* 0x000fc60000000000 */
[----:B------:R-:W-:Y:S02]  /*0440*/  IMAD R5, R2, R7, RZ ;  /* 0x0000000702057224 */ /* 0x000fe400078e02ff */
[----:B------:R-:W-:-:S04]  /*0450*/  IMAD.MOV.U32 R2, RZ, RZ, RZ ;  /* 0x000000ffff027224 */ /* 0x000fc800078e00ff */
[----:B------:R-:W-:Y:S01]  /*0460*/  IMAD.HI.U32 R2, R3, R5, R2 ;  /* 0x0000000503027227 */ /* 0x000fe200078e0002 */
[----:B------:R-:W-:-:S04]  /*0470*/  LOP3.LUT R3, R14, 0x3f, RZ, 0xc0, !PT ;  /* 0x0000003f0e037812 */ /* 0x000fc800078ec0ff */
[----:B------:R-:W-:Y:S01]  /*0480*/  LOP3.LUT R3, R3, 0x40, R12, 0xf8, !PT ;  /* 0x0000004003037812 */ /* 0x000fe200078ef80c */
        /* <DEDUP_REMOVED lines=8> */
[----:B------:R-:W-:-:S07]  /*0510*/  ISETP.GE.AND P2, PT, R0, RZ, PT ;  /* 0x000000ff0000720c */ /* 0x000fce0003f46270 */
[----:B------:R-:W-:-:S06]  /*0520*/  @P0 VIADD R2, R2, 0x1 ;  /* 0x0000000102020836 */ /* 0x000fcc0000000000 */
[----:B------:R-:W-:Y:S01]  /*0530*/  @!P2 IMAD.MOV R2, RZ, RZ, -R2 ;  /* 0x000000ffff02a224 */ /* 0x000fe200078e0a02 */
[----:B------:R-:W-:-:S05]  /*0540*/  @!P1 LOP3.LUT R2, RZ, R13, RZ, 0x33, !PT ;  /* 0x0000000dff029212 */ /* 0x000fca00078e33ff */
[----:B------:R-:W-:Y:S02]  /*0550*/  IMAD.MOV R0, RZ, RZ, -R2 ;  /* 0x000000ffff007224 */ /* 0x000fe400078e0a02 */
[----:B------:R-:W-:Y:S02]  /*0560*/  IMAD.SHL.U32 R17, R2, 0x40, RZ ;  /* 0x0000004002117824 */ /* 0x000fe400078e00ff */
[----:B------:R-:W-:-:S04]  /*0570*/  IMAD R0, R13, R0, R10 ;  /* 0x000000000d007224 */ /* 0x000fc800078e020a */
[----:B------:R-:W-:-:S04]  /*0580*/  IMAD.IADD R0, R6, 0x1, R0 ;  /* 0x0000000106007824 */ /* 0x000fc800078e0200 */
[----:B------:R-:W-:Y:S02]  /*0590*/  IMAD R15, R0, 0x80, R3 ;  /* 0x00000080000f7824 */ /* 0x000fe400078e0203 */
[----:B0-----:R-:W-:-:S05]  /*05a0*/  VIADD R0, R4, 0x1f ;  /* 0x0000001f04007836 */ /* 0x001fca0000000000 */
[----:B------:R-:W-:-:S13]  /*05b0*/  ISETP.GE.AND P0, PT, R0, 0x20, PT ;  /* 0x000000200000780c */ /* 0x000fda0003f06270 */
[----:B------:R-:W-:Y:S05]  /*05c0*/  @!P0 BRA `(.L_x_0) ;  /* 0x0000001800b88947 */ /* 0x000fea0003800000 */
[----:B------:R-:W-:Y:S01]  /*05d0*/  IABS R3, R8 ;  /* 0x0000000800037213 */ /* 0x000fe20000000000 */
[----:B------:R-:W-:Y:S01]  /*05e0*/  ULDC UR4, c[0x0][0x234] ;  /* 0x00008d0000047ab9 */ /* 0x000fe20000000800 */
[----:B------:R-:W-:Y:S01]  /*05f0*/  IABS R2, R9 ;  /* 0x0000000900027213 */ /* 0x000fe20000000000 */
[----:B------:R-:W-:Y:S01]  /*0600*/  ULDC.64 UR6, c[0x0][0x210] ;  /* 0x0000840000067ab9 */ /* 0x000fe20000000a00 */
[----:B------:R-:W0:Y:S01]  /*0610*/  I2F.RP R11, R3 ;  /* 0x00000003000b7306 */ /* 0x000e220000209400 */
[----:B------:R-:W-:Y:S01]  /*0620*/  SHF.R.U32.HI R4, RZ, 0x5, R14 ;  /* 0x00000005ff047819 */ /* 0x000fe2000001160e */
[----:B------:R-:W-:Y:S01]  /*0630*/  ULDC UR5, c[0x0][0x240] ;  /* 0x0000900000057ab9 */ /* 0x000fe20000000800 */
[----:B------:R-:W-:Y:S01]  /*0640*/  IABS R19, R15 ;  /* 0x0000000f00137213 */ /* 0x000fe20000000000 */
[----:B------:R-:W1:Y:S01]  /*0650*/  LDC R47, c[0x0][0x238] ;  /* 0x00008e00ff2f7b82 */ /* 0x000e620000000800 */
[----:B------:R-:W-:Y:S02]  /*0660*/  SGXT.U32 R4, R4, 0x2 ;  /* 0x000000020404781a */ /* 0x000fe40000000000 */
[----:B------:R-:W-:-:S02]  /*0670*/  CS2R R32, SRZ ;  /* 0x0000000000207805 */ /* 0x000fc4000001ff00 */
[----:B------:R-:W-:Y:S01]  /*0680*/  ISETP.GE.AND P2, PT, R15, RZ, PT ;  /* 0x000000ff0f00720c */ /* 0x000fe20003f46270 */
[----:B------:R-:W2:Y:S01]  /*0690*/  I2F.RP R10, R2 ;  /* 0x00000002000a7306 */ /* 0x000ea20000209400 */
[----:B------:R-:W-:Y:S01]  /*06a0*/  LOP3.LUT R4, R4, 0x20, R12, 0xf8, !PT ;  /* 0x0000002004047812 */ /* 0x000fe200078ef80c */
[----:B------:R-:W-:Y:S01]  /*06b0*/  IMAD.MOV.U32 R12, RZ, RZ, R19 ;  /* 0x000000ffff0c7224 */ /* 0x000fe200078e0013 */
[C---:B------:R-:W-:Y:S02]  /*06c0*/  LOP3.LUT R44, R14.reuse, 0x1f, RZ, 0xc0, !PT ;  /* 0x0000001f0e2c7812 */ /* 0x040fe400078ec0ff */
[----:B------:R-:W-:Y:S02]  /*06d0*/  CS2R R34, SRZ ;  /* 0x0000000000227805 */ /* 0x000fe4000001ff00 */
[----:B------:R-:W-:Y:S01]  /*06e0*/  LOP3.LUT R20, R17, R4, RZ, 0xfc, !PT ;  /* 0x0000000411147212 */ /* 0x000fe200078efcff */
[----:B------:R-:W-:Y:S01]  /*06f0*/  IMAD.MOV.U32 R4, RZ, RZ, RZ ;  /* 0x000000ffff047224 */ /* 0x000fe200078e00ff */
[----:B------:R-:W-:Y:S01]  /*0700*/  LEA.HI R43, R14, 0x1e, RZ, 0x1a ;  /* 0x0000001e0e2b7811 */ /* 0x000fe200078fd0ff */
[----:B0-----:R-:W0:Y:S01]  /*0710*/  MUFU.RCP R11, R11 ;  /* 0x0000000b000b7308 */ /* 0x001e220000001000 */
[----:B------:R-:W-:-:S02]  /*0720*/  LOP3.LUT R22, R20, 0x1c, RZ, 0xfc, !PT ;  /* 0x0000001c14167812 */ /* 0x000fc400078efcff */
[----:B------:R-:W-:Y:S02]  /*0730*/  CS2R R36, SRZ ;  /* 0x0000000000247805 */ /* 0x000fe4000001ff00 */
[C---:B------:R-:W-:Y:S02]  /*0740*/  LOP3.LUT R24, R20.reuse, 0x18, RZ, 0xfc, !PT ;  /* 0x0000001814187812 */ /* 0x040fe400078efcff */
[----:B------:R-:W-:Y:S02]  /*0750*/  CS2R R38, SRZ ;  /* 0x0000000000267805 */ /* 0x000fe4000001ff00 */
[C---:B------:R-:W-:Y:S01]  /*0760*/  LOP3.LUT R26, R20.reuse, 0x14, RZ, 0xfc, !PT ;  /* 0x00000014141a7812 */ /* 0x040fe200078efcff */
[----:B------:R-:W-:Y:S01]  /*0770*/  UMOV UR8, 0x80 ;  /* 0x0000008000087882 */ /* 0x000fe20000000000 */
[C---:B------:R-:W-:Y:S01]  /*0780*/  LOP3.LUT R27, R20.reuse, 0x10, RZ, 0xfc, !PT ;  /* 0x00000010141b7812 */ /* 0x040fe200078efcff */
[----:B--2---:R-:W2:Y:S01]  /*0790*/  MUFU.RCP R10, R10 ;  /* 0x0000000a000a7308 */ /* 0x004ea20000001000 */
[----:B------:R-:W-:Y:S01]  /*07a0*/  IABS R19, R26 ;  /* 0x0000001a00137213 */ /* 0x000fe20000000000 */
[----:B------:R-:W-:Y:S01]  /*07b0*/  UMOV UR9, 0x40000040 ;  /* 0x4000004000097882 */ /* 0x000fe20000000000 */
[C---:B------:R-:W-:Y:S01]  /*07c0*/  LOP3.LUT R28, R20.reuse, 0xc, RZ, 0xfc, !PT ;  /* 0x0000000c141c7812 */ /* 0x040fe200078efcff */
[----:B-1----:R-:W-:Y:S01]  /*07d0*/  IMAD R43, R43, R47, RZ ;  /* 0x0000002f2b2b7224 */ /* 0x002fe200078e02ff */
[----:B------:R-:W-:Y:S01]  /*07e0*/  IABS R21, R27 ;  /* 0x0000001b00157213 */ /* 0x000fe20000000000 */
[----:B------:R-:W-:Y:S01]  /*07f0*/  IMAD.SHL.U32 R51, R47, 0x20, RZ ;  /* 0x000000202f337824 */ /* 0x000fe200078e00ff */
[----:B------:R-:W-:Y:S01]  /*0800*/  LOP3.LUT R29, R20, 0x8, RZ, 0xfc, !PT ;  /* 0x00000008141d7812 */ /* 0x000fe200078efcff */
[----:B------:R-:W-:Y:S01]  /*0810*/  IMAD R50, R16, R47, RZ ;  /* 0x0000002f10327224 */ /* 0x000fe200078e02ff */
[----:B------:R-:W-:Y:S01]  /*0820*/  LOP3.LUT R30, R20, 0x4, RZ, 0xfc, !PT ;  /* 0x00000004141e7812 */ /* 0x000fe200078efcff */
[----:B0-----:R-:W-:Y:S01]  /*0830*/  VIADD R6, R11, 0xffffffe ;  /* 0x0ffffffe0b067836 */ /* 0x001fe20000000000 */
[----:B------:R-:W-:Y:S01]  /*0840*/  IABS R23, R29 ;  /* 0x0000001d00177213 */ /* 0x000fe20000000000 */
[----:B------:R-:W-:Y:S01]  /*0850*/  UMOV UR10, 0xfffffffe ;  /* 0xfffffffe000a7882 */ /* 0x000fe20000000000 */
[----:B------:R-:W-:Y:S01]  /*0860*/  IABS R25, R20 ;  /* 0x0000001400197213 */ /* 0x000fe20000000000 */
[----:B------:R0:W1:Y:S01]  /*0870*/  F2I.FTZ.U32.TRUNC.NTZ R7, R6 ;  /* 0x0000000600077305 */ /* 0x000062000021f000 */
[----:B------:R-:W-:Y:S01]  /*0880*/  LEA.HI R42, R14, 0xe, RZ, 0x1a ;  /* 0x0000000e0e2a7811 */ /* 0x000fe200078fd0ff */
[----:B------:R-:W-:Y:S01]  /*0890*/  UMOV UR11, 0x7fffffdf ;  /* 0x7fffffdf000b7882 */ /* 0x000fe20000000000 */
[----:B--2---:R-:W-:Y:S01]  /*08a0*/  VIADD R5, R10, 0xffffffe ;  /* 0x0ffffffe0a057836 */ /* 0x004fe20000000000 */
[C---:B------:R-:W-:Y:S01]  /*08b0*/  LOP3.LUT R40, R16.reuse, 0x1c, RZ, 0xfc, !PT ;  /* 0x0000001c10287812 */ /* 0x040fe200078efcff */
[----:B------:R-:W-:Y:S01]  /*08c0*/  ULDC UR14, c[0x0][0x230] ;  /* 0x00008c00000e7ab9 */ /* 0x000fe20000000800 */
[----:B------:R-:W-:Y:S01]  /*08d0*/  LOP3.LUT R45, R16, 0x16, RZ, 0xfc, !PT ;  /* 0x00000016102d7812 */ /* 0x000fe200078efcff */
[-C--:B------:R-:W-:Y:S01]  /*08e0*/  IMAD R42, R42, R47.reuse, RZ ;  /* 0x0000002f2a2a7224 */ /* 0x080fe200078e02ff */
[C---:B------:R-:W-:Y:S01]  /*08f0*/  LOP3.LUT R59, R16.reuse, 0x12, RZ, 0xfc, !PT ;  /* 0x00000012103b7812 */ /* 0x040fe200078efcff */
[----:B------:R-:W2:Y:S01]  /*0900*/  F2I.FTZ.U32.TRUNC.NTZ R5, R5 ;  /* 0x0000000500057305 */ /* 0x000ea2000021f000 */
[----:B0-----:R-:W-:Y:S01]  /*0910*/  IMAD.MOV.U32 R6, RZ, RZ, RZ ;  /* 0x000000ffff067224 */ /* 0x001fe200078e00ff */
[----:B------:R-:W-:Y:S01]  /*0920*/  LOP3.LUT R58, R16, 0x10, RZ, 0xfc, !PT ;  /* 0x00000010103a7812 */ /* 0x000fe200078efcff */
[-C--:B------:R-:W-:Y:S01]  /*0930*/  IMAD R40, R40, R47.reuse, RZ ;  /* 0x0000002f28287224 */ /* 0x080fe200078e02ff */
[C---:B------:R-:W-:Y:S01]  /*0940*/  LOP3.LUT R57, R16.reuse, 0xc, RZ, 0xfc, !PT ;  /* 0x0000000c10397812 */ /* 0x040fe200078efcff */
[-C--:B------:R-:W-:Y:S01]  /*0950*/  IMAD R45, R45, R47.reuse, RZ ;  /* 0x0000002f2d2d7224 */ /* 0x080fe200078e02ff */
[C---:B------:R-:W-:Y:S01]  /*0960*/  LOP3.LUT R56, R16.reuse, 0xa, RZ, 0xfc, !PT ;  /* 0x0000000a10387812 */ /* 0x040fe200078efcff */
[--C-:B-1----:R-:W-:Y:S01]  /*0970*/  IMAD.MOV R18, RZ, RZ, -R7.reuse ;  /* 0x000000ffff127224 */ /* 0x102fe200078e0a07 */
[C---:B------:R-:W-:Y:S01]  /*0980*/  LOP3.LUT R55, R16.reuse, 0x8, RZ, 0xfc, !PT ;  /* 0x0000000810377812 */ /* 0x040fe200078efcff */
[----:B------:R-:W-:Y:S01]  /*0990*/  IMAD R59, R59, R47, RZ ;  /* 0x0000002f3b3b7224 */ /* 0x000fe200078e02ff */
[----:B------:R-:W-:Y:S01]  /*09a0*/  LOP3.LUT R54, R16, 0x6, RZ, 0xfc, !PT ;  /* 0x0000000610367812 */ /* 0x000fe200078efcff */
[----:B------:R-:W-:Y:S01]  /*09b0*/  IMAD R11, R18, R3, RZ ;  /* 0x00000003120b7224 */ /* 0x000fe200078e02ff */
[----:B------:R-:W-:Y:S01]  /*09c0*/  IABS R18, R28 ;  /* 0x0000001c00127213 */ /* 0x000fe20000000000 */
[----:B------:R-:W-:Y:S01]  /*09d0*/  IMAD R58, R58, R47, RZ ;  /* 0x0000002f3a3a7224 */ /* 0x000fe200078e02ff */
[----:B------:R-:W-:Y:S01]  /*09e0*/  LOP3.LUT R53, R16, 0x4, RZ, 0xfc, !PT ;  /* 0x0000000410357812 */ /* 0x000fe200078efcff */
[----:B------:R-:W-:Y:S01]  /*09f0*/  IMAD.HI.U32 R6, R7, R11, R6 ;  /* 0x0000000b07067227 */ /* 0x000fe200078e0006 */
[----:B------:R-:W-:-:S02]  /*0a00*/  IABS R11, R22 ;  /* 0x00000016000b7213 */ /* 0x000fc40000000000 */
[----:B------:R-:W-:Y:S01]  /*0a10*/  LOP3.LUT R52, R16, 0x2, RZ, 0xfc, !PT ;  /* 0x0000000210347812 */ /* 0x000fe200078efcff */
[----:B--2---:R-:W-:Y:S02]  /*0a20*/  IMAD.MOV R13, RZ, RZ, -R5 ;  /* 0x000000ffff0d7224 */ /* 0x004fe400078e0a05 */
[----:B------:R-:W-:-:S04]  /*0a30*/  IMAD.HI.U32 R6, R6, R12, RZ ;  /* 0x0000000c06067227 */ /* 0x000fc800078e00ff */
[----:B------:R-:W-:Y:S01]  /*0a40*/  IMAD R7, R13, R2, RZ ;  /* 0x000000020d077224 */ /* 0x000fe200078e02ff */
[----:B------:R-:W-:Y:S01]  /*0a50*/  IABS R13, R24 ;  /* 0x00000018000d7213 */ /* 0x000fe20000000000 */
[----:B------:R-:W-:Y:S02]  /*0a60*/  IMAD.MOV R6, RZ, RZ, -R6 ;  /* 0x000000ffff067224 */ /* 0x000fe400078e0a06 */
[----:B------:R-:W-:Y:S01]  /*0a70*/  IMAD.HI.U32 R4, R5, R7, R4 ;  /* 0x0000000705047227 */ /* 0x000fe200078e0004 */
[----:B------:R-:W-:-:S03]  /*0a80*/  SHF.R.S32.HI R5, RZ, 0x1f, R0 ;  /* 0x0000001fff057819 */ /* 0x000fc60000011400 */
[----:B------:R-:W-:Y:S01]  /*0a90*/  IMAD R12, R3, R6, R12 ;  /* 0x00000006030c7224 */ /* 0x000fe200078e020c */
[----:B------:R-:W-:Y:S01]  /*0aa0*/  LEA.HI R0, R5, R0, RZ, 0x5 ;  /* 0x0000000005007211 */ /* 0x000fe200078f28ff */
[----:B------:R-:W-:-:S03]  /*0ab0*/  IMAD.HI.U32 R5, R4, R11, RZ ;  /* 0x0000000b04057227 */ /* 0x000fc600078e00ff */
[----:B------:R-:W-:Y:S01]  /*0ac0*/  ISETP.GT.U32.AND P0, PT, R3, R12, PT ;  /* 0x0000000c0300720c */ /* 0x000fe20003f04070 */
[----:B------:R-:W-:Y:S01]  /*0ad0*/  IMAD.HI.U32 R6, R4, R13, RZ ;  /* 0x0000000d04067227 */ /* 0x000fe200078e00ff */
[----:B------:R-:W-:-:S03]  /*0ae0*/  SHF.R.S32.HI R0, RZ, 0x5, R0 ;  /* 0x00000005ff007819 */ /* 0x000fc60000011400 */
[----:B------:R-:W-:-:S04]  /*0af0*/  IMAD.HI.U32 R7, R4, R19, RZ ;  /* 0x0000001304077227 */ /* 0x000fc800078e00ff */
[----:B------:R-:W-:Y:S02]  /*0b00*/  IMAD.MOV R5, RZ, RZ, -R5 ;  /* 0x000000ffff057224 */ /* 0x000fe400078e0a05 */
[----:B------:R-:W-:Y:S02]  /*0b10*/  IMAD.MOV R6, RZ, RZ, -R6 ;  /* 0x000000ffff067224 */ /* 0x000fe400078e0a06 */
[----:B------:R-:W-:Y:S02]  /*0b20*/  IMAD.MOV R10, RZ, RZ, -R7 ;  /* 0x000000ffff0a7224 */ /* 0x000fe400078e0a07 */
[C---:B------:R-:W-:Y:S02]  /*0b30*/  IMAD R5, R2.reuse, R5, R11 ;  /* 0x0000000502057224 */ /* 0x040fe400078e020b */
[C---:B------:R-:W-:Y:S02]  /*0b40*/  IMAD R7, R2.reuse, R6, R13 ;  /* 0x0000000602077224 */ /* 0x040fe400078e020d */
[C---:B------:R-:W-:Y:S01]  /*0b50*/  IMAD R11, R2.reuse, R10, R19 ;  /* 0x0000000a020b7224 */ /* 0x040fe200078e0213 */
[----:B------:R-:W-:Y:S01]  /*0b60*/  ISETP.GT.U32.AND P3, PT, R2, R5, PT ;  /* 0x000000050200720c */ /* 0x000fe20003f64070 */
[----:B------:R-:W-:Y:S01]  /*0b70*/  IMAD.MOV.U32 R19, RZ, RZ, R18 ;  /* 0x000000ffff137224 */ /* 0x000fe200078e0012 */
[----:B------:R-:W-:Y:S01]  /*0b80*/  IABS R18, R30 ;  /* 0x0000001e00127213 */ /* 0x000fe20000000000 */
[----:B------:R-:W-:Y:S01]  /*0b90*/  IMAD.HI.U32 R6, R4, R21, RZ ;  /* 0x0000001504067227 */ /* 0x000fe200078e00ff */
[----:B------:R-:W-:-:S02]  /*0ba0*/  ISETP.GT.U32.AND P5, PT, R2, R7, PT ;  /* 0x000000070200720c */ /* 0x000fc40003fa4070 */
[----:B------:R-:W-:Y:S01]  /*0bb0*/  ISETP.GT.U32.AND P1, PT, R2, R11, PT ;  /* 0x0000000b0200720c */ /* 0x000fe20003f24070 */
[----:B------:R-:W-:Y:S02]  /*0bc0*/  @!P0 IMAD.IADD R12, R12, 0x1, -R3 ;  /* 0x000000010c0c8824 */ /* 0x000fe400078e0a03 */
[----:B------:R-:W-:-:S03]  /*0bd0*/  IMAD.HI.U32 R10, R4, R19, RZ ;  /* 0x00000013040a7227 */ /* 0x000fc600078e00ff */
[----:B------:R-:W-:Y:S01]  /*0be0*/  ISETP.GT.U32.AND P0, PT, R3, R12, PT ;  /* 0x0000000c0300720c */ /* 0x000fe20003f04070 */
[----:B------:R-:W-:Y:S02]  /*0bf0*/  IMAD.MOV R6, RZ, RZ, -R6 ;  /* 0x000000ffff067224 */ /* 0x000fe400078e0a06 */
[----:B------:R-:W-:Y:S02]  /*0c00*/  IMAD.MOV R10, RZ, RZ, -R10 ;  /* 0x000000ffff0a7224 */ /* 0x000fe400078e0a0a */
[----:B------:R-:W-:Y:S02]  /*0c10*/  IMAD R13, R2, R6, R21 ;  /* 0x00000006020d7224 */ /* 0x000fe400078e0215 */
[----:B------:R-:W-:-:S04]  /*0c20*/  IMAD.HI.U32 R6, R4, R23, RZ ;  /* 0x0000001704067227 */ /* 0x000fc800078e00ff */
[----:B------:R-:W-:Y:S02]  /*0c30*/  IMAD.MOV.U32 R21, RZ, RZ, R18 ;  /* 0x000000ffff157224 */ /* 0x000fe400078e0012 */
[----:B------:R-:W-:Y:S02]  /*0c40*/  IMAD R19, R2, R10, R19 ;  /* 0x0000000a02137224 */ /* 0x000fe400078e0213 */
[----:B------:R-:W-:Y:S02]  /*0c50*/  IMAD.MOV R10, RZ, RZ, -R6 ;  /* 0x000000ffff0a7224 */ /* 0x000fe400078e0a06 */
[----:B------:R-:W-:Y:S01]  /*0c60*/  IMAD.HI.U32 R6, R4, R21, RZ ;  /* 0x0000001504067227 */ /* 0x000fe200078e00ff */
[----:B------:R-:W-:-:S03]  /*0c70*/  ISETP.GT.U32.AND P6, PT, R2, R19, PT ;  /* 0x000000130200720c */ /* 0x000fc60003fc4070 */
[----:B------:R-:W-:-:S04]  /*0c80*/  IMAD.HI.U32 R4, R4, R25, RZ ;  /* 0x0000001904047227 */ /* 0x000fc800078e00ff */
[----:B------:R-:W-:Y:S02]  /*0c90*/  IMAD.MOV R4, RZ, RZ, -R4 ;  /* 0x000000ffff047224 */ /* 0x000fe400078e0a04 */
[----:B------:R-:W-:Y:S01]  /*0ca0*/  @!P0 IMAD.IADD R12, R12, 0x1, -R3 ;  /* 0x000000010c0c8824 */ /* 0x000fe200078e0a03 */
[----:B------:R-:W-:Y:S01]  /*0cb0*/  ISETP.NE.AND P0, PT, R8, RZ, PT ;  /* 0x000000ff0800720c */ /* 0x000fe20003f05270 */
[C---:B------:R-:W-:Y:S02]  /*0cc0*/  IMAD R3, R2.reuse, R10, R23 ;  /* 0x0000000a02037224 */ /* 0x040fe400078e0217 */
[C---:B------:R-:W-:Y:S01]  /*0cd0*/  IMAD R23, R2.reuse, R4, R25 ;  /* 0x0000000402177224 */ /* 0x040fe200078e0219 */
[----:B------:R-:W-:Y:S01]  /*0ce0*/  SHF.R.S32.HI R4, RZ, 0x6, R14 ;  /* 0x00000006ff047819 */ /* 0x000fe2000001140e */
[----:B------:R-:W-:Y:S01]  /*0cf0*/  @!P2 IMAD.MOV R12, RZ, RZ, -R12 ;  /* 0x000000ffff0ca224 */ /* 0x000fe200078e0a0c */
[C---:B------:R-:W-:Y:S01]  /*0d00*/  ISETP.GT.U32.AND P2, PT, R2.reuse, R13, PT ;  /* 0x0000000d0200720c */ /* 0x040fe20003f44070 */
[----:B------:R-:W-:Y:S01]  /*0d10*/  IMAD.MOV R6, RZ, RZ, -R6 ;  /* 0x000000ffff067224 */ /* 0x000fe200078e0a06 */
[----:B------:R-:W-:Y:S01]  /*0d20*/  ISETP.GT.U32.AND P4, PT, R2, R23, PT ;  /* 0x000000170200720c */ /* 0x000fe20003f84070 */
[----:B------:R-:W-:Y:S01]  /*0d30*/  @!P3 IMAD.IADD R5, R5, 0x1, -R2 ;  /* 0x000000010505b824 */ /* 0x000fe200078e0a02 */
[----:B------:R-:W-:Y:S01]  /*0d40*/  SGXT R4, R4, 0x1 ;  /* 0x000000010404781a */ /* 0x000fe20000000200 */
[----:B------:R-:W-:-:S02]  /*0d50*/  IMAD R21, R2, R6, R21 ;  /* 0x0000000602157224 */ /* 0x000fc400078e0215 */
[----:B------:R-:W-:Y:S01]  /*0d60*/  @!P0 LOP3.LUT R12, RZ, R8, RZ, 0x33, !PT ;  /* 0x00000008ff0c8212 */ /* 0x000fe200078e33ff */
[--C-:B------:R-:W-:Y:S01]  /*0d70*/  @!P5 IMAD.IADD R7, R7, 0x1, -R2.reuse ;  /* 0x000000010707d824 */ /* 0x100fe200078e0a02 */
[C---:B------:R-:W-:Y:S01]  /*0d80*/  ISETP.GT.U32.AND P0, PT, R2.reuse, R3, PT ;  /* 0x000000030200720c */ /* 0x040fe20003f04070 */
[--C-:B------:R-:W-:Y:S01]  /*0d90*/  @!P6 IMAD.IADD R19, R19, 0x1, -R2.reuse ;  /* 0x000000011313e824 */ /* 0x100fe200078e0a02 */
[C---:B------:R-:W-:Y:S01]  /*0da0*/  ISETP.GT.U32.AND P3, PT, R2.reuse, R21, PT ;  /* 0x000000150200720c */ /* 0x040fe20003f64070 */
[--C-:B------:R-:W-:Y:S01]  /*0db0*/  @!P1 IMAD.IADD R11, R11, 0x1, -R2.reuse ;  /* 0x000000010b0b9824 */ /* 0x100fe200078e0a02 */
[C---:B------:R-:W-:Y:S01]  /*0dc0*/  ISETP.GT.U32.AND P5, PT, R2.reuse, R5, PT ;  /* 0x000000050200720c */ /* 0x040fe20003fa4070 */
[--C-:B------:R-:W-:Y:S01]  /*0dd0*/  @!P2 IMAD.IADD R13, R13, 0x1, -R2.reuse ;  /* 0x000000010d0da824 */ /* 0x100fe200078e0a02 */
[----:B------:R-:W-:Y:S01]  /*0de0*/  ISETP.GT.U32.AND P2, PT, R2, R7, PT ;  /* 0x000000070200720c */ /* 0x000fe20003f44070 */
[--C-:B------:R-:W-:Y:S01]  /*0df0*/  @!P4 IMAD.IADD R23, R23, 0x1, -R2.reuse ;  /* 0x000000011717c824 */ /* 0x100fe200078e0a02 */
[----:B------:R-:W-:Y:S01]  /*0e00*/  ISETP.GE.AND P1, PT, R22, RZ, PT ;  /* 0x000000ff1600720c */ /* 0x000fe20003f26270 */
[----:B------:R-:W-:Y:S01]  /*0e10*/  IMAD R12, R12, UR4, RZ ;  /* 0x000000040c0c7c24 */ /* 0x000fe2000f8e02ff */
[----:B------:R-:W-:Y:S01]  /*0e20*/  ISETP.GT.U32.AND P4, PT, R2, R19, PT ;  /* 0x000000130200720c */ /* 0x000fe20003f84070 */
[----:B------:R-:W-:Y:S01]  /*0e30*/  IMAD.SHL.U32 R18, R14, 0x2, RZ ;  /* 0x000000020e127824 */ /* 0x000fe200078e00ff */
[----:B------:R-:W-:Y:S01]  /*0e40*/  ISETP.GE.AND P6, PT, R24, RZ, PT ;  /* 0x000000ff1800720c */ /* 0x000fe20003fc6270 */
[--C-:B------:R-:W-:Y:S01]  /*0e50*/  @!P0 IMAD.IADD R3, R3, 0x1, -R2.reuse ;  /* 0x0000000103038824 */ /* 0x100fe200078e0a02 */
[----:B------:R-:W-:Y:S01]  /*0e60*/  ISETP.GT.U32.AND P0, PT, R2, R13, PT ;  /* 0x0000000d0200720c */ /* 0x000fe20003f04070 */
[--C-:B------:R-:W-:Y:S01]  /*0e70*/  @!P3 IMAD.IADD R21, R21, 0x1, -R2.reuse ;  /* 0x000000011515b824 */ /* 0x100fe200078e0a02 */
[----:B------:R-:W-:Y:S01]  /*0e80*/  LOP3.LUT R25, R4, 0x90, RZ, 0xc0, !PT ;  /* 0x0000009004197812 */ /* 0x000fe200078ec0ff */
[--C-:B------:R-:W-:Y:S01]  /*0e90*/  @!P5 IMAD.IADD R5, R5, 0x1, -R2.reuse ;  /* 0x000000010505d824 */ /* 0x100fe200078e0a02 */
[C---:B------:R-:W-:Y:S01]  /*0ea0*/  ISETP.GT.U32.AND P5, PT, R2.reuse, R11, PT ;  /* 0x0000000b0200720c */ /* 0x040fe20003fa4070 */
[--C-:B------:R-:W-:Y:S01]  /*0eb0*/  @!P2 IMAD.IADD R7, R7, 0x1, -R2.reuse ;  /* 0x000000010707a824 */ /* 0x100fe200078e0a02 */
[C---:B------:R-:W-:Y:S01]  /*0ec0*/  ISETP.GT.U32.AND P3, PT, R2.reuse, R3, PT ;  /* 0x000000030200720c */ /* 0x040fe20003f64070 */
[----:B------:R-:W-:Y:S01]  /*0ed0*/  @!P1 IMAD.MOV R5, RZ, RZ, -R5 ;  /* 0x000000ffff059224 */ /* 0x000fe200078e0a05 */
[C---:B------:R-:W-:Y:S01]  /*0ee0*/  ISETP.GT.U32.AND P2, PT, R2.reuse, R21, PT ;  /* 0x000000150200720c */ /* 0x040fe20003f44070 */
[--C-:B------:R-:W-:Y:S01]  /*0ef0*/  @!P4 IMAD.IADD R19, R19, 0x1, -R2.reuse ;  /* 0x000000011313c824 */ /* 0x100fe200078e0a02 */
[----:B------:R-:W-:Y:S01]  /*0f00*/  ISETP.GT.U32.AND P1, PT, R2, R23, PT ;  /* 0x000000170200720c */ /* 0x000fe20003f24070 */
[----:B------:R-:W-:Y:S01]  /*0f10*/  @!P6 IMAD.MOV R7, RZ, RZ, -R7 ;  /* 0x000000ffff07e224 */ /* 0x000fe200078e0a07 */
[----:B------:R-:W-:Y:S01]  /*0f20*/  ISETP.GE.AND P4, PT, R28, RZ, PT ;  /* 0x000000ff1c00720c */ /* 0x000fe20003f86270 */
[--C-:B------:R-:W-:Y:S01]  /*0f30*/  @!P0 IMAD.IADD R13, R13, 0x1, -R2.reuse ;  /* 0x000000010d0d8824 */ /* 0x100fe200078e0a02 */
[----:B------:R-:W-:Y:S01]  /*0f40*/  ISETP.GE.AND P0, PT, R27, RZ, PT ;  /* 0x000000ff1b00720c */ /* 0x000fe20003f06270 */
[----:B------:R-:W-:Y:S01]  /*0f50*/  USHF.R.U32.HI UR4, URZ, 0x4, UR12 ;  /* 0x000000043f047899 */ /* 0x000fe2000801160c */
[----:B------:R-:W-:Y:S01]  /*0f60*/  ISETP.GE.AND P6, PT, R20, RZ, PT ;  /* 0x000000ff1400720c */ /* 0x000fe20003fc6270 */
[--C-:B------:R-:W-:Y:S01]  /*0f70*/  @!P5 IMAD.IADD R11, R11, 0x1, -R2.reuse ;  /* 0x000000010b0bd824 */ /* 0x100fe200078e0a02 */
[----:B------:R-:W-:Y:S01]  /*0f80*/  ISETP.GE.AND P5, PT, R26, RZ, PT ;  /* 0x000000ff1a00720c */ /* 0x000fe20003fa6270 */
[--C-:B------:R-:W-:Y:S01]  /*0f90*/  @!P3 IMAD.IADD R3, R3, 0x1, -R2.reuse ;  /* 0x000000010303b824 */ /* 0x100fe200078e0a02 */
[----:B------:R-:W-:Y:S01]  /*0fa0*/  ISETP.GE.AND P3, PT, R29, RZ, PT ;  /* 0x000000ff1d00720c */ /* 0x000fe20003f66270 */
[--C-:B------:R-:W-:Y:S01]  /*0fb0*/  @!P2 IMAD.IADD R21, R21, 0x1, -R2.reuse ;  /* 0x000000011515a824 */ /* 0x100fe200078e0a02 */
[----:B------:R-:W-:Y:S01]  /*0fc0*/  ISETP.GE.AND P2, PT, R30, RZ, PT ;  /* 0x000000ff1e00720c */ /* 0x000fe20003f46270 */
[----:B------:R-:W-:Y:S01]  /*0fd0*/  @!P1 IMAD.IADD R23, R23, 0x1, -R2 ;  /* 0x0000000117179824 */ /* 0x000fe200078e0a02 */
[----:B------:R-:W-:Y:S01]  /*0fe0*/  ISETP.NE.AND P1, PT, R9, RZ, PT ;  /* 0x000000ff0900720c */ /* 0x000fe20003f25270 */
[----:B------:R-:W-:Y:S01]  /*0ff0*/  @!P4 IMAD.MOV R19, RZ, RZ, -R19 ;  /* 0x000000ffff13c224 */ /* 0x000fe200078e0a13 */
[----:B------:R-:W-:Y:S01]  /*1000*/  LOP3.LUT R2, RZ, R9, RZ, 0x33, !PT ;  /* 0x00000009ff027212 */ /* 0x000fe200078e33ff */
[----:B------:R-:W-:Y:S01]  /*1010*/  @!P0 IMAD.MOV R13, RZ, RZ, -R13 ;  /* 0x000000ffff0d8224 */ /* 0x000fe200078e0a0d */
[----:B------:R-:W-:Y:S01]  /*1020*/  LEA R78, P0, R12, UR6, 0x1 ;  /* 0x000000060c4e7c11 */ /* 0x000fe2000f8008ff */
[----:B------:R-:W-:Y:S01]  /*1030*/  @!P6 IMAD.MOV R23, RZ, RZ, -R23 ;  /* 0x000000ffff17e224 */ /* 0x000fe200078e0a17 */
[C---:B------:R-:W-:Y:S01]  /*1040*/  SEL R19, R2.reuse, R19, !P1 ;  /* 0x0000001302137207 */ /* 0x040fe20004800000 */
[----:B------:R-:W-:Y:S01]  /*1050*/  @!P5 IMAD.MOV R11, RZ, RZ, -R11 ;  /* 0x000000ffff0bd224 */ /* 0x000fe200078e0a0b */
[----:B------:R-:W-:Y:S01]  /*1060*/  SEL R5, R2, R5, !P1 ;  /* 0x0000000502057207 */ /* 0x000fe20004800000 */
[----:B------:R-:W-:Y:S01]  /*1070*/  @!P3 IMAD.MOV R3, RZ, RZ, -R3 ;  /* 0x000000ffff03b224 */ /* 0x000fe200078e0a03 */
[----:B------:R-:W-:Y:S01]  /*1080*/  LEA.HI.X.SX32 R79, R12, UR7, 0x1, P0 ;  /* 0x000000070c4f7c11 */ /* 0x000fe200080f0eff */
[----:B------:R-:W-:Y:S01]  /*1090*/  IMAD R19, R19, UR5, RZ ;  /* 0x0000000513137c24 */ /* 0x000fe2000f8e02ff */
[----:B------:R-:W-:Y:S01]  /*10a0*/  ULDC.64 UR6, c[0x0][0x218] ;  /* 0x0000860000067ab9 */ /* 0x000fe20000000a00 */
[----:B------:R-:W-:Y:S01]  /*10b0*/  @!P2 IMAD.MOV R21, RZ, RZ, -R21 ;  /* 0x000000ffff15a224 */ /* 0x000fe200078e0a15 */
[C---:B------:R-:W-:Y:S01]  /*10c0*/  SEL R3, R2.reuse, R3, !P1 ;  /* 0x0000000302037207 */ /* 0x040fe20004800000 */
[----:B------:R-:W-:Y:S01]  /*10d0*/  IMAD R12, R5, UR5, RZ ;  /* 0x00000005050c7c24 */ /* 0x000fe2000f8e02ff */
[----:B------:R-:W-:Y:S01]  /*10e0*/  LEA R5, P2, R19, UR6, 0x1 ;  /* 0x0000000613057c11 */ /* 0x000fe2000f8408ff */
[----:B------:R-:W-:Y:S01]  /*10f0*/  USGXT.U32 UR4, UR4, 0xe ;  /* 0x0000000e0404789a */ /* 0x000fe20008000000 */
[C---:B------:R-:W-:Y:S01]  /*1100*/  SEL R7, R2.reuse, R7, !P1 ;  /* 0x0000000702077207 */ /* 0x040fe20004800000 */
[----:B------:R-:W-:Y:S01]  /*1110*/  IMAD R20, R3, UR5, RZ ;  /* 0x0000000503147c24 */ /* 0x000fe2000f8e02ff */
[----:B------:R-:W-:Y:S01]  /*1120*/  LEA.HI.X.SX32 R4, R19, UR7, 0x1, P2 ;  /* 0x0000000713047c11 */ /* 0x000fe200090f0eff */
[----:B------:R-:W-:Y:S01]  /*1130*/  IMAD R57, R57, R47, RZ ;  /* 0x0000002f39397224 */ /* 0x000fe200078e02ff */
[----:B------:R-:W0:Y:S01]  /*1140*/  LDC R19, c[0x0][0x23c] ;  /* 0x00008f00ff137b82 */ /* 0x000e220000000800 */
[C---:B------:R-:W-:Y:S01]  /*1150*/  SEL R11, R2.reuse, R11, !P1 ;  /* 0x0000000b020b7207 */ /* 0x040fe20004800000 */
[----:B------:R-:W-:Y:S01]  /*1160*/  IMAD R10, R7, UR5, RZ ;  /* 0x00000005070a7c24 */ /* 0x000fe2000f8e02ff */
[----:B------:R-:W-:Y:S01]  /*1170*/  SEL R13, R2, R13, !P1 ;  /* 0x0000000d020d7207 */ /* 0x000fe20004800000 */
[----:B------:R-:W-:Y:S01]  /*1180*/  IMAD R56, R56, R47, RZ ;  /* 0x0000002f38387224 */ /* 0x000fe200078e02ff */
[C---:B------:R-:W-:Y:S01]  /*1190*/  SEL R21, R2.reuse, R21, !P1 ;  /* 0x0000001502157207 */ /* 0x040fe20004800000 */
[----:B------:R-:W-:Y:S01]  /*11a0*/  IMAD R8, R11, UR5, RZ ;  /* 0x000000050b087c24 */ /* 0x000fe2000f8e02ff */
[----:B------:R-:W-:Y:S01]  /*11b0*/  SEL R2, R2, R23, !P1 ;  /* 0x0000001702027207 */ /* 0x000fe20004800000 */
[----:B------:R-:W-:Y:S01]  /*11c0*/  IMAD R6, R13, UR5, RZ ;  /* 0x000000050d067c24 */ /* 0x000fe2000f8e02ff */
[----:B------:R-:W-:Y:S01]  /*11d0*/  LEA R3, P1, R20, UR6, 0x1 ;  /* 0x0000000614037c11 */ /* 0x000fe2000f8208ff */
[----:B------:R-:W-:Y:S01]  /*11e0*/  IMAD R41, R21, UR5, RZ ;  /* 0x0000000515297c24 */ /* 0x000fe2000f8e02ff */
[----:B------:R-:W-:Y:S01]  /*11f0*/  LEA R13, P6, R12, UR6, 0x1 ;  /* 0x000000060c0d7c11 */ /* 0x000fe2000f8c08ff */
[----:B------:R-:W-:Y:S01]  /*1200*/  IMAD R60, R2, UR5, RZ ;  /* 0x00000005023c7c24 */ /* 0x000fe2000f8e02ff */
[----:B------:R-:W-:Y:S01]  /*1210*/  UIADD3 UR5, UR12, 0x1000, URZ ;  /* 0x000010000c057890 */ /* 0x000fe2000fffe03f */
[----:B------:R-:W-:Y:S01]  /*1220*/  LEA.HI.X.SX32 R2, R20, UR7, 0x1, P1 ;  /* 0x0000000714027c11 */ /* 0x000fe200088f0eff */
[-C--:B------:R-:W-:Y:S01]  /*1230*/  IMAD R55, R55, R47.reuse, RZ ;  /* 0x0000002f37377224 */ /* 0x080fe200078e02ff */
[C---:B------:R-:W-:Y:S01]  /*1240*/  LOP3.LUT R23, R16.reuse, 0x1a, RZ, 0xfc, !PT ;  /* 0x0000001a10177812 */ /* 0x040fe200078efcff */
[----:B------:R-:W-:Y:S01]  /*1250*/  USHF.R.U32.HI UR5, URZ, 0x4, UR5 ;  /* 0x000000043f057899 */ /* 0x000fe20008011605 */
[----:B------:R-:W-:Y:S01]  /*1260*/  LOP3.LUT R22, R16, 0x18, RZ, 0xfc, !PT ;  /* 0x0000001810167812 */ /* 0x000fe200078efcff */
[-C--:B------:R-:W-:Y:S01]  /*1270*/  IMAD R54, R54, R47.reuse, RZ ;  /* 0x0000002f36367224 */ /* 0x080fe200078e02ff */
[----:B------:R-:W-:Y:S01]  /*1280*/  LOP3.LUT R20, R16, 0x14, RZ, 0xfc, !PT ;  /* 0x0000001410147812 */ /* 0x000fe200078efcff */
[-C--:B------:R-:W-:Y:S01]  /*1290*/  IMAD R23, R23, R47.reuse, RZ ;  /* 0x0000002f17177224 */ /* 0x080fe200078e02ff */
[----:B------:R-:W-:Y:S01]  /*12a0*/  LEA.HI.X.SX32 R12, R12, UR7, 0x1, P6 ;  /* 0x000000070c0c7c11 */ /* 0x000fe2000b0f0eff */
[----:B------:R-:W-:Y:S01]  /*12b0*/  IMAD R22, R22, R47, RZ ;  /* 0x0000002f16167224 */ /* 0x000fe200078e02ff */
[----:B------:R-:W-:Y:S01]  /*12c0*/  LOP3.LUT R18, R25, 0x7e, R18, 0x78, !PT ;  /* 0x0000007e19127812 */ /* 0x000fe200078e7812 */
[----:B0-----:R-:W-:Y:S01]  /*12d0*/  IMAD R44, R44, R19, RZ ;  /* 0x000000132c2c7224 */ /* 0x001fe200078e02ff */
[----:B------:R-:W-:Y:S01]  /*12e0*/  LEA R11, P5, R10, UR6, 0x1 ;  /* 0x000000060a0b7c11 */ /* 0x000fe2000f8a08ff */
[-C--:B------:R-:W-:Y:S01]  /*12f0*/  IMAD R20, R20, R47.reuse, RZ ;  /* 0x0000002f14147224 */ /* 0x080fe200078e02ff */
[----:B------:R-:W-:Y:S01]  /*1300*/  LEA R9, P4, R8, UR6, 0x1 ;  /* 0x0000000608097c11 */ /* 0x000fe2000f8808ff */
[-C--:B------:R-:W-:Y:S01]  /*1310*/  IMAD R53, R53, R47.reuse, RZ ;  /* 0x0000002f35357224 */ /* 0x080fe200078e02ff */
[----:B------:R-:W-:Y:S01]  /*1320*/  LEA R7, P3, R6, UR6, 0x1 ;  /* 0x0000000606077c11 */ /* 0x000fe2000f8608ff */
[----:B------:R-:W-:Y:S01]  /*1330*/  IMAD R52, R52, R47, RZ ;  /* 0x0000002f34347224 */ /* 0x000fe200078e02ff */
[----:B------:R-:W-:-:S02]  /*1340*/  LEA R21, P0, R41, UR6, 0x1 ;  /* 0x0000000629157c11 */ /* 0x000fc4000f8008ff */
[----:B------:R-:W-:Y:S02]  /*1350*/  CS2R R24, SRZ ;  /* 0x0000000000187805 */ /* 0x000fe4000001ff00 */
[----:B------:R-:W-:Y:S01]  /*1360*/  LEA R49, P6, R60, UR6, 0x1 ;  /* 0x000000063c317c11 */ /* 0x000fe2000f8c08ff */
[----:B------:R-:W-:Y:S01]  /*1370*/  USGXT.U32 UR6, UR5, 0xe ;  /* 0x0000000e0506789a */ /* 0x000fe20008000000 */
[----:B------:R-:W-:Y:S02]  /*1380*/  LEA.HI.X.SX32 R10, R10, UR7, 0x1, P5 ;  /* 0x000000070a0a7c11 */ /* 0x000fe4000a8f0eff */
[----:B------:R-:W-:Y:S02]  /*1390*/  CS2R R26, SRZ ;  /* 0x00000000001a7805 */ /* 0x000fe4000001ff00 */
[----:B------:R-:W-:Y:S02]  /*13a0*/  LEA.HI.X.SX32 R8, R8, UR7, 0x1, P4 ;  /* 0x0000000708087c11 */ /* 0x000fe4000a0f0eff */
[----:B------:R-:W-:-:S02]  /*13b0*/  CS2R R28, SRZ ;  /* 0x00000000001c7805 */ /* 0x000fc4000001ff00 */
[----:B------:R-:W-:Y:S02]  /*13c0*/  LEA.HI.X.SX32 R6, R6, UR7, 0x1, P3 ;  /* 0x0000000706067c11 */ /* 0x000fe400098f0eff */
[----:B------:R-:W-:Y:S02]  /*13d0*/  CS2R R30, SRZ ;  /* 0x00000000001e7805 */ /* 0x000fe4000001ff00 */
[----:B------:R-:W-:Y:S01]  /*13e0*/  LEA.HI.X.SX32 R41, R41, UR7, 0x1, P0 ;  /* 0x0000000729297c11 */ /* 0x000fe200080f0eff */
[----:B------:R-:W-:Y:S01]  /*13f0*/  IMAD.SHL.U32 R19, R19, 0x20, RZ ;  /* 0x0000002013137824 */ /* 0x000fe200078e00ff */
[----:B------:R-:W-:Y:S01]  /*1400*/  LEA.HI.X.SX32 R60, R60, UR7, 0x1, P6 ;  /* 0x000000073c3c7c11 */ /* 0x000fe2000b0f0eff */
[----:B------:R-:W-:Y:S01]  /*1410*/  UMOV UR5, URZ ;  /* 0x0000003f00057c82 */ /* 0x000fe20008000000 */
[C---:B------:R-:W-:Y:S01]  /*1420*/  LOP3.LUT R48, R18.reuse, 0x20, RZ, 0x3c, !PT ;  /* 0x0000002012307812 */ /* 0x040fe200078e3cff */
[----:B------:R-:W-:Y:S01]  /*1430*/  UMOV UR7, URZ ;  /* 0x0000003f00077c82 */ /* 0x000fe20008000000 */
[C---:B------:R-:W-:Y:S01]  /*1440*/  LOP3.LUT R47, R18.reuse, 0x40, RZ, 0x3c, !PT ;  /* 0x00000040122f7812 */ /* 0x040fe200078e3cff */
[----:B------:R-:W-:Y:S01]  /*1450*/  UIADD3.64 UR8, UR4, UR8, URZ ;  /* 0x0000000804087297 */ /* 0x000fe2000fffe03f */
[----:B------:R-:W-:Y:S01]  /*1460*/  LOP3.LUT R46, R18, 0x60, RZ, 0x3c, !PT ;  /* 0x00000060122e7812 */ /* 0x000fe200078e3cff */
[----:B------:R-:W-:-:S12]  /*1470*/  UIADD3.64 UR10, UR6, -UR10, URZ ;  /* 0x8000000a060a7297 */ /* 0x000fd8000fffe03f */
.L_x_1:
[C---:B------:R-:W-:Y:S02]  /*1480*/  ISETP.GE.AND P2, PT, R16.reuse, UR14, PT ;  /* 0x0000000e10007c0c */ /* 0x040fe4000bf46270 */
[C---:B------:R-:W-:Y:S02]  /*1490*/  LOP3.LUT R61, R16.reuse, 0x2, RZ, 0xfc, !PT ;  /* 0x00000002103d7812 */ /* 0x040fe400078efcff */
[----:B------:R-:W-:Y:S02]  /*14a0*/  LOP3.LUT R62, R16, 0x4, RZ, 0xfc, !PT ;  /* 0x00000004103e7812 */ /* 0x000fe400078efcff */
[----:B------:R-:W-:Y:S02]  /*14b0*/  ISETP.GE.AND P3, PT, R61, UR14, PT ;  /* 0x0000000e3d007c0c */ /* 0x000fe4000bf66270 */
[----:B------:R-:W-:Y:S01]  /*14c0*/  ISETP.GE.AND P4, PT, R62, UR14, PT ;  /* 0x0000000e3e007c0c */ /* 0x000fe2000bf86270 */
[----:B------:R-:W-:Y:S01]  /*14d0*/  IMAD.WIDE R62, R50, 0x2, R78 ;  /* 0x00000002323e7825 */ /* 0x000fe200078e024e */
[----:B------:R-:W-:-:S02]  /*14e0*/  PRMT R61, RZ, 0x7610, R61 ;  /* 0x00007610ff3d7816 */ /* 0x000fc4000000003d */
[C---:B------:R-:W-:Y:S02]  /*14f0*/  LOP3.LUT R64, R16.reuse, 0x6, RZ, 0xfc, !PT ;  /* 0x0000000610407812 */ /* 0x040fe400078efcff */
[C---:B------:R-:W-:Y:S02]  /*1500*/  LOP3.LUT R65, R16.reuse, 0x8, RZ, 0xfc, !PT ;  /* 0x0000000810417812 */ /* 0x040fe400078efcff */
[C---:B------:R-:W-:Y:S01]  /*1510*/  LOP3.LUT R66, R16.reuse, 0xa, RZ, 0xfc, !PT ;  /* 0x0000000a10427812 */ /* 0x040fe200078efcff */
[----:B------:R0:W2:Y:S01]  /*1520*/  @!P2 LDG.E.U16 R61, desc[UR16][R62.64] ;  /* 0x000000103e3da981 */ /* 0x0000a2000c1e1500 */
[----:B------:R-:W-:Y:S02]  /*1530*/  LOP3.LUT R67, R16, 0xc, RZ, 0xfc, !PT ;  /* 0x0000000c10437812 */ /* 0x000fe400078efcff */
[----:B------:R-:W-:Y:S02]  /*1540*/  LEA.HI R68, R14, 0xe, RZ, 0x1a ;  /* 0x0000000e0e447811 */ /* 0x000fe400078fd0ff */
[----:B------:R-:W-:-:S02]  /*1550*/  ISETP.GE.AND P5, PT, R64, UR14, PT ;  /* 0x0000000e40007c0c */ /* 0x000fc4000bfa6270 */
[----:B------:R-:W-:Y:S01]  /*1560*/  ISETP.GE.AND P6, PT, R65, UR14, PT ;  /* 0x0000000e41007c0c */ /* 0x000fe2000bfc6270 */
[--C-:B------:R-:W-:Y:S01]  /*1570*/  IMAD.WIDE R64, R52, 0x2, R78.reuse ;  /* 0x0000000234407825 */ /* 0x100fe200078e024e */
[----:B------:R-:W-:Y:S02]  /*1580*/  ISETP.GE.AND P0, PT, R66, UR14, PT ;  /* 0x0000000e42007c0c */ /* 0x000fe4000bf06270 */
[----:B------:R-:W-:Y:S01]  /*1590*/  ISETP.GE.AND P1, PT, R67, UR14, PT ;  /* 0x0000000e43007c0c */ /* 0x000fe2000bf26270 */
[----:B------:R-:W-:Y:S01]  /*15a0*/  IMAD.WIDE R66, R53, 0x2, R78 ;  /* 0x0000000235427825 */ /* 0x000fe200078e024e */
[----:B0-----:R-:W-:Y:S02]  /*15b0*/  PRMT R62, RZ, 0x7610, R62 ;  /* 0x00007610ff3e7816 */ /* 0x001fe4000000003e */
[----:B------:R-:W-:Y:S02]  /*15c0*/  PRMT R63, RZ, 0x7610, R63 ;  /* 0x00007610ff3f7816 */ /* 0x000fe4000000003f */
[----:B------:R-:W-:-:S02]  /*15d0*/  ISETP.GE.AND P2, PT, R68, UR14, PT ;  /* 0x0000000e44007c0c */ /* 0x000fc4000bf46270 */
[C---:B------:R-:W-:Y:S01]  /*15e0*/  LOP3.LUT R69, R16.reuse, 0x10, RZ, 0xfc, !PT ;  /* 0x0000001010457812 */ /* 0x040fe200078efcff */
[----:B------:R0:W3:Y:S01]  /*15f0*/  @!P3 LDG.E.U16 R62, desc[UR16][R64.64] ;  /* 0x00000010403eb981 */ /* 0x0000e2000c1e1500 */
[----:B------:R-:W-:Y:S02]  /*1600*/  LOP3.LUT R68, R16, 0x12, RZ, 0xfc, !PT ;  /* 0x0000001210447812 */ /* 0x000fe400078efcff */
[----:B------:R-:W-:Y:S01]  /*1610*/  ISETP.GE.AND P3, PT, R69, UR14, PT ;  /* 0x0000000e45007c0c */ /* 0x000fe2000bf66270 */
[----:B------:R1:W4:Y:S01]  /*1620*/  @!P4 LDG.E.U16 R63, desc[UR16][R66.64] ;  /* 0x00000010423fc981 */ /* 0x000322000c1e1500 */
[----:B------:R-:W-:Y:S01]  /*1630*/  ISETP.GE.AND P4, PT, R68, UR14, PT ;  /* 0x0000000e44007c0c */ /* 0x000fe2000bf86270 */
[----:B------:R-:W-:Y:S01]  /*1640*/  IMAD.WIDE R68, R54, 0x2, R78 ;  /* 0x0000000236447825 */ /* 0x000fe200078e024e */
[----:B0-----:R-:W-:-:S03]  /*1650*/  PRMT R64, RZ, 0x7610, R64 ;  /* 0x00007610ff407816 */ /* 0x001fc60000000040 */
[----:B------:R-:W-:Y:S01]  /*1660*/  IMAD.WIDE R72, R56, 0x2, R78 ;  /* 0x0000000238487825 */ /* 0x000fe200078e024e */
[----:B------:R-:W-:Y:S02]  /*1670*/  PRMT R65, RZ, 0x7610, R65 ;  /* 0x00007610ff417816 */ /* 0x000fe40000000041 */
[----:B-1----:R-:W-:Y:S01]  /*1680*/  PRMT R66, RZ, 0x7610, R66 ;  /* 0x00007610ff427816 */ /* 0x002fe20000000042 */
[----:B------:R-:W-:Y:S01]  /*1690*/  IMAD.WIDE R70, R55, 0x2, R78 ;  /* 0x0000000237467825 */ /* 0x000fe200078e024e */
[C---:B------:R-:W-:Y:S01]  /*16a0*/  LOP3.LUT R74, R16.reuse, 0x14, RZ, 0xfc, !PT ;  /* 0x00000014104a7812 */ /* 0x040fe200078efcff */
[----:B------:R0:W5:Y:S01]  /*16b0*/  @!P5 LDG.E.U16 R64, desc[UR16][R68.64] ;  /* 0x000000104440d981 */ /* 0x000162000c1e1500 */
[----:B------:R-:W-:-:S03]  /*16c0*/  LOP3.LUT R75, R16, 0x16, RZ, 0xfc, !PT ;  /* 0x00000016104b7812 */ /* 0x000fc600078efcff */
[----:B------:R1:W4:Y:S01]  /*16d0*/  @!P0 LDG.E.U16 R66, desc[UR16][R72.64] ;  /* 0x0000001048428981 */ /* 0x000322000c1e1500 */
[----:B------:R-:W-:Y:S02]  /*16e0*/  PRMT R67, RZ, 0x7610, R67 ;  /* 0x00007610ff437816 */ /* 0x000fe40000000043 */
[----:B------:R-:W-:Y:S01]  /*16f0*/  ISETP.GE.AND P5, PT, R74, UR14, PT ;  /* 0x0000000e4a007c0c */ /* 0x000fe2000bfa6270 */
[----:B------:R1:W3:Y:S01]  /*1700*/  @!P6 LDG.E.U16 R65, desc[UR16][R70.64] ;  /* 0x000000104641e981 */ /* 0x0002e2000c1e1500 */
[----:B0-----:R-:W-:Y:S02]  /*1710*/  PRMT R68, RZ, 0x7610, R68 ;  /* 0x00007610ff447816 */ /* 0x001fe40000000044 */
[----:B------:R-:W-:Y:S01]  /*1720*/  LOP3.LUT R69, R16, 0x1c, RZ, 0xfc, !PT ;  /* 0x0000001c10457812 */ /* 0x000fe200078efcff */
[--C-:B-1----:R-:W-:Y:S01]  /*1730*/  IMAD.WIDE R72, R42, 0x2, R78.reuse ;  /* 0x000000022a487825 */ /* 0x102fe200078e024e */
[----:B------:R-:W-:Y:S02]  /*1740*/  ISETP.GE.AND P6, PT, R75, UR14, PT ;  /* 0x0000000e4b007c0c */ /* 0x000fe4000bfc6270 */
[C---:B------:R-:W-:Y:S01]  /*1750*/  LOP3.LUT R74, R16.reuse, 0x18, RZ, 0xfc, !PT ;  /* 0x00000018104a7812 */ /* 0x040fe200078efcff */
[----:B------:R-:W-:Y:S01]  /*1760*/  IMAD.WIDE R70, R57, 0x2, R78 ;  /* 0x0000000239467825 */ /* 0x000fe200078e024e */
[----:B------:R-:W-:Y:S01]  /*1770*/  LOP3.LUT R75, R16, 0x1a, RZ, 0xfc, !PT ;  /* 0x0000001a104b7812 */ /* 0x000fe200078efcff */
[----:B------:R0:W5:Y:S01]  /*1780*/  @!P2 LDG.E.U16 R68, desc[UR16][R72.64] ;  /* 0x000000104844a981 */ /* 0x000162000c1e1500 */
[----:B------:R-:W-:-:S02]  /*1790*/  ISETP.GE.AND P2, PT, R69, UR14, PT ;  /* 0x0000000e45007c0c */ /* 0x000fc4000bf46270 */
[----:B------:R-:W-:Y:S01]  /*17a0*/  ISETP.GE.AND P0, PT, R74, UR14, PT ;  /* 0x0000000e4a007c0c */ /* 0x000fe2000bf06270 */
[----:B------:R1:W5:Y:S01]  /*17b0*/  @!P1 LDG.E.U16 R67, desc[UR16][R70.64] ;  /* 0x0000001046439981 */ /* 0x000362000c1e1500 */
[----:B------:R-:W-:Y:S01]  /*17c0*/  PRMT R69, RZ, 0x7610, R69 ;  /* 0x00007610ff457816 */ /* 0x000fe20000000045 */
[----:B------:R-:W-:Y:S01]  /*17d0*/  IMAD.WIDE R76, R59, 0x2, R78 ;  /* 0x000000023b4c7825 */ /* 0x000fe200078e024e */
[----:B------:R-:W-:-:S03]  /*17e0*/  ISETP.GE.AND P1, PT, R75, UR14, PT ;  /* 0x0000000e4b007c0c */ /* 0x000fc6000bf26270 */
[----:B0-----:R-:W-:Y:S01]  /*17f0*/  IMAD.WIDE R72, R58, 0x2, R78 ;  /* 0x000000023a487825 */ /* 0x001fe200078e024e */
[----:B------:R-:W-:Y:S02]  /*1800*/  LEA.HI R74, R14, 0x1e, RZ, 0x1a ;  /* 0x0000001e0e4a7811 */ /* 0x000fe400078fd0ff */
[----:B-1----:R-:W-:Y:S01]  /*1810*/  PRMT R70, RZ, 0x7610, R70 ;  /* 0x00007610ff467816 */ /* 0x002fe20000000046 */
[----:B------:R-:W-:Y:S01]  /*1820*/  IMAD.WIDE R80, R20, 0x2, R78 ;  /* 0x0000000214507825 */ /* 0x000fe200078e024e */
[----:B------:R-:W-:Y:S01]  /*1830*/  PRMT R71, RZ, 0x7610, R71 ;  /* 0x00007610ff477816 */ /* 0x000fe20000000047 */
[----:B------:R0:W4:Y:S01]  /*1840*/  @!P3 LDG.E.U16 R69, desc[UR16][R72.64] ;  /* 0x000000104845b981 */ /* 0x000122000c1e1500 */
[----:B------:R-:W-:Y:S01]  /*1850*/  ISETP.GE.AND P3, PT, R74, UR14, PT ;  /* 0x0000000e4a007c0c */ /* 0x000fe2000bf66270 */
[----:B------:R-:W-:Y:S01]  /*1860*/  IMAD.WIDE R82, R23, 0x2, R78 ;  /* 0x0000000217527825 */ /* 0x000fe200078e024e */
[----:B------:R-:W-:Y:S01]  /*1870*/  PRMT R74, RZ, 0x7610, R74 ;  /* 0x00007610ff4a7816 */ /* 0x000fe2000000004a */
[----:B------:R1:W5:Y:S01]  /*1880*/  @!P4 LDG.E.U16 R70, desc[UR16][R76.64] ;  /* 0x000000104c46c981 */ /* 0x000362000c1e1500 */
[----:B------:R-:W-:-:S03]  /*1890*/  LOP3.LUT R75, R14, 0x1f, RZ, 0xc0, !PT ;  /* 0x0000001f0e4b7812 */ /* 0x000fc600078ec0ff */
[----:B------:R1:W5:Y:S01]  /*18a0*/  @!P5 LDG.E.U16 R71, desc[UR16][R80.64] ;  /* 0x000000105047d981 */ /* 0x000362000c1e1500 */
[----:B0-----:R-:W-:Y:S02]  /*18b0*/  PRMT R73, RZ, 0x7610, R73 ;  /* 0x00007610ff497816 */ /* 0x001fe40000000049 */
[----:B------:R-:W-:Y:S01]  /*18c0*/  PRMT R72, RZ, 0x7610, R72 ;  /* 0x00007610ff487816 */ /* 0x000fe20000000048 */
[----:B------:R0:W5:Y:S01]  /*18d0*/  @!P1 LDG.E.U16 R74, desc[UR16][R82.64] ;  /* 0x00000010524a9981 */ /* 0x000162000c1e1500 */
[----:B-1----:R-:W-:-:S04]  /*18e0*/  IMAD.WIDE R76, R22, 0x2, R78 ;  /* 0x00000002164c7825 */ /* 0x002fc800078e024e */
[----:B------:R-:W-:Y:S01]  /*18f0*/  IMAD.WIDE R80, R45, 0x2, R78 ;  /* 0x000000022d507825 */ /* 0x000fe200078e024e */
[----:B------:R-:W-:Y:S01]  /*1900*/  ISETP.GE.AND P4, PT, R75, UR14, PT ;  /* 0x0000000e4b007c0c */ /* 0x000fe2000bf86270 */
[----:B------:R1:W5:Y:S01]  /*1910*/  @!P0 LDG.E.U16 R73, desc[UR16][R76.64] ;  /* 0x000000104c498981 */ /* 0x000362000c1e1500 */
[----:B------:R-:W-:Y:S01]  /*1920*/  PRMT R75, RZ, 0x7610, R75 ;  /* 0x00007610ff4b7816 */ /* 0x000fe2000000004b */
[----:B0-----:R-:W-:Y:S02]  /*1930*/  IMAD.WIDE R82, R43, 0x2, R78 ;  /* 0x000000022b527825 */ /* 0x001fe400078e024e */
[----:B------:R0:W5:Y:S01]  /*1940*/  @!P6 LDG.E.U16 R72, desc[UR16][R80.64] ;  /* 0x000000105048e981 */ /* 0x000162000c1e1500 */
[----:B-1----:R-:W-:Y:S01]  /*1950*/  PRMT R76, RZ, 0x7610, R76 ;  /* 0x00007610ff4c7816 */ /* 0x002fe2000000004c */
[----:B0-----:R-:W-:-:S05]  /*1960*/  IMAD.WIDE R80, R40, 0x2, R78 ;  /* 0x0000000228507825 */ /* 0x001fca00078e024e */
[----:B------:R-:W5:Y:S04]  /*1970*/  @!P3 LDG.E.U16 R76, desc[UR16][R82.64] ;  /* 0x00000010524cb981 */ /* 0x000f68000c1e1500 */
[----:B------:R0:W5:Y:S01]  /*1980*/  @!P2 LDG.E.U16 R75, desc[UR16][R80.64] ;  /* 0x00000010504ba981 */ /* 0x000162000c1e1500 */
[----:B------:R-:W-:Y:S01]  /*1990*/  BAR.SYNC.DEFER_BLOCKING 0x0 ;  /* 0x0000000000007b1d */ /* 0x000fe20000010000 */
[--C-:B0-----:R-:W-:Y:S02]  /*19a0*/  IMAD.MOV.U32 R80, RZ, RZ, R49.reuse ;  /* 0x000000ffff507224 */ /* 0x101fe400078e0031 */
[----:B------:R-:W-:Y:S01]  /*19b0*/  IMAD.MOV.U32 R81, RZ, RZ, R60 ;  /* 0x000000ffff517224 */ /* 0x000fe200078e003c */
[----:B------:R-:W-:Y:S01]  /*19c0*/  PRMT R49, RZ, 0x7610, R49 ;  /* 0x00007610ff317816 */ /* 0x000fe20000000031 */
[----:B------:R-:W-:-:S02]  /*19d0*/  IMAD.MOV.U32 R82, RZ, RZ, R21 ;  /* 0x000000ffff527224 */ /* 0x000fc400078e0015 */
[----:B------:R-:W-:-:S04]  /*19e0*/  IMAD.WIDE R86, R44, 0x2, R80 ;  /* 0x000000022c567825 */ /* 0x000fc800078e0250 */
[----:B------:R-:W-:Y:S02]  /*19f0*/  IMAD.MOV.U32 R83, RZ, RZ, R41 ;  /* 0x000000ffff537224 */ /* 0x000fe400078e0029 */
[--C-:B------:R-:W-:Y:S01]  /*1a00*/  IMAD.MOV.U32 R85, RZ, RZ, R2.reuse ;  /* 0x000000ffff557224 */ /* 0x100fe200078e0002 */
[----:B------:R-:W-:Y:S01]  /*1a10*/  PRMT R2, RZ, 0x7610, R2 ;  /* 0x00007610ff027816 */ /* 0x000fe20000000002 */
[--C-:B------:R-:W-:Y:S01]  /*1a20*/  IMAD.MOV.U32 R84, RZ, RZ, R3.reuse ;  /* 0x000000ffff547224 */ /* 0x100fe200078e0003 */
[----:B------:R0:W5:Y:S01]  /*1a30*/  @!P4 LDG.E.U16 R49, desc[UR16][R86.64] ;  /* 0x000000105631c981 */ /* 0x000162000c1e1500 */
[----:B------:R-:W-:Y:S02]  /*1a40*/  PRMT R3, RZ, 0x7610, R3 ;  /* 0x00007610ff037816 */ /* 0x000fe40000000003 */
[----:B------:R-:W-:-:S05]  /*1a50*/  IMAD.WIDE R88, R44, 0x2, R84 ;  /* 0x000000022c587825 */ /* 0x000fca00078e0254 */
[----:B------:R-:W5:Y:S01]  /*1a60*/  @!P4 LDG.E.U16 R3, desc[UR16][R88.64] ;  /* 0x000000105803c981 */ /* 0x000f62000c1e1500 */
[----:B0-----:R-:W-:-:S05]  /*1a70*/  IMAD.WIDE R86, R44, 0x2, R82 ;  /* 0x000000022c567825 */ /* 0x001fca00078e0252 */
[----:B------:R0:W5:Y:S02]  /*1a80*/  @!P4 LDG.E.U16 R2, desc[UR16][R86.64] ;  /* 0x000000105602c981 */ /* 0x000164000c1e1500 */
[----:B0-----:R-:W-:Y:S02]  /*1a90*/  IMAD.MOV.U32 R86, RZ, RZ, R5 ;  /* 0x000000ffff567224 */ /* 0x001fe400078e0005 */
[--C-:B------:R-:W-:Y:S01]  /*1aa0*/  IMAD.MOV.U32 R87, RZ, RZ, R4.reuse ;  /* 0x000000ffff577224 */ /* 0x100fe200078e0004 */
[----:B------:R-:W-:Y:S01]  /*1ab0*/  PRMT R4, RZ, 0x7610, R4 ;  /* 0x00007610ff047816 */ /* 0x000fe20000000004 */
[----:B------:R-:W-:Y:S01]  /*1ac0*/  IMAD.WIDE R88, R44, 0x2, R86 ;  /* 0x000000022c587825 */ /* 0x000fe200078e0256 */
[----:B------:R-:W-:-:S04]  /*1ad0*/  PRMT R5, RZ, 0x7610, R5 ;  /* 0x00007610ff057816 */ /* 0x000fc80000000005 */
[----:B------:R0:W5:Y:S01]  /*1ae0*/  @!P4 LDG.E.U16 R4, desc[UR16][R88.64] ;  /* 0x000000105804c981 */ /* 0x000162000c1e1500 */
[-C--:B------:R-:W-:Y:S01]  /*1af0*/  LOP3.LUT R11, R11, R10.reuse, RZ, 0x3c, !PT ;  /* 0x0000000a0b0b7212 */ /* 0x080fe200078e3cff */
[----:B------:R-:W-:Y:S02]  /*1b00*/  IMAD.MOV.U32 R90, RZ, RZ, R9 ;  /* 0x000000ffff5a7224 */ /* 0x000fe400078e0009 */
[----:B0-----:R-:W-:Y:S02]  /*1b10*/  IMAD.MOV.U32 R88, RZ, RZ, R7 ;  /* 0x000000ffff587224 */ /* 0x001fe400078e0007 */
[----:B------:R-:W-:Y:S02]  /*1b20*/  IMAD.MOV.U32 R89, RZ, RZ, R6 ;  /* 0x000000ffff597224 */ /* 0x000fe400078e0006 */
[----:B------:R-:W-:Y:S01]  /*1b30*/  IMAD.WIDE R6, R44, 0x2, R88 ;  /* 0x000000022c067825 */ /* 0x000fe200078e0258 */
[----:B------:R-:W-:-:S03]  /*1b40*/  LOP3.LUT R10, R11, R10, RZ, 0x3c, !PT ;  /* 0x0000000a0b0a7212 */ /* 0x000fc600078e3cff */
[----:B------:R-:W-:Y:S01]  /*1b50*/  IMAD.MOV.U32 R91, RZ, RZ, R8 ;  /* 0x000000ffff5b7224 */ /* 0x000fe200078e0008 */
[----:B------:R0:W5:Y:S01]  /*1b60*/  @!P4 LDG.E.U16 R5, desc[UR16][R6.64] ;  /* 0x000000100605c981 */ /* 0x000162000c1e1500 */
[----:B------:R-:W-:Y:S01]  /*1b70*/  LOP3.LUT R11, R11, R10, RZ, 0x3c, !PT ;  /* 0x0000000a0b0b7212 */ /* 0x000fe200078e3cff */
[----:B------:R-:W-:Y:S01]  /*1b80*/  IMAD.WIDE R8, R44, 0x2, R90 ;  /* 0x000000022c087825 */ /* 0x000fe200078e025a */
[----:B0-----:R-:W-:Y:S02]  /*1b90*/  PRMT R6, RZ, 0x7610, R6 ;  /* 0x00007610ff067816 */ /* 0x001fe40000000006 */
[----:B------:R-:W-:-:S04]  /*1ba0*/  PRMT R7, RZ, 0x7610, R7 ;  /* 0x00007610ff077816 */ /* 0x000fc80000000007 */
[----:B------:R0:W5:Y:S01]  /*1bb0*/  @!P4 LDG.E.U16 R6, desc[UR16][R8.64] ;  /* 0x000000100806c981 */ /* 0x000162000c1e1500 */
[----:B------:R-:W-:Y:S02]  /*1bc0*/  IMAD.MOV.U32 R92, RZ, RZ, R13 ;  /* 0x000000ffff5c7224 */ /* 0x000fe400078e000d */
[----:B------:R-:W-:Y:S02]  /*1bd0*/  IMAD.MOV.U32 R93, RZ, RZ, R12 ;  /* 0x000000ffff5d7224 */ /* 0x000fe400078e000c */
[----:B0-----:R-:W-:-:S05]  /*1be0*/  IMAD.WIDE R8, R44, 0x2, R10 ;  /* 0x000000022c087825 */ /* 0x001fca00078e020a */
[----:B------:R0:W5:Y:S01]  /*1bf0*/  @!P4 LDG.E.U16 R7, desc[UR16][R8.64] ;  /* 0x000000100807c981 */ /* 0x000162000c1e1500 */
[----:B------:R-:W-:Y:S01]  /*1c00*/  IMAD.WIDE R12, R44, 0x2, R92 ;  /* 0x000000022c0c7825 */ /* 0x000fe200078e025c */
[----:B0-----:R-:W-:-:S06]  /*1c10*/  PRMT R8, RZ, 0x7610, R8 ;  /* 0x00007610ff087816 */ /* 0x001fcc0000000008 */
[----:B------:R-:W5:Y:S04]  /*1c20*/  @!P4 LDG.E.U16 R8, desc[UR16][R12.64] ;  /* 0x000000100c08c981 */ /* 0x000f68000c1e1500 */
[----:B--2---:R-:W-:Y:S04]  /*1c30*/  STS.U16 [R18+UR12], R61 ;  /* 0x0000003d12007988 */ /* 0x004fe8000800040c */
[----:B---3--:R-:W-:Y:S04]  /*1c40*/  STS.U16 [R18+UR12+0x400], R65 ;  /* 0x0004004112007988 */ /* 0x008fe8000800040c */
[----:B----4-:R-:W-:Y:S04]  /*1c50*/  STS.U16 [R18+UR12+0x800], R69 ;  /* 0x0008004512007988 */ /* 0x010fe8000800040c */
[----:B-----5:R-:W-:Y:S04]  /*1c60*/  STS.U16 [R18+UR12+0xc00], R73 ;  /* 0x000c004912007988 */ /* 0x020fe8000800040c */
[----:B------:R-:W-:Y:S04]  /*1c70*/  STS.U16 [R48+UR12+0x100], R62 ;  /* 0x0001003e30007988 */ /* 0x000fe8000800040c */
        /* <DEDUP_REMOVED lines=15> */
[----:B------:R0:W-:Y:S04]  /*1d70*/  STS.U16 [R48+UR12+0x1100], R2 ;  /* 0x0011000230007988 */ /* 0x0001e8000800040c */
[----:B------:R-:W-:Y:S04]  /*1d80*/  STS.U16 [R48+UR12+0x1300], R4 ;  /* 0x0013000430007988 */ /* 0x000fe8000800040c */
[----:B------:R-:W-:Y:S04]  /*1d90*/  STS.U16 [R48+UR12+0x1500], R6 ;  /* 0x0015000630007988 */ /* 0x000fe8000800040c */
[----:B------:R1:W-:Y:S01]  /*1da0*/  STS.U16 [R48+UR12+0x1700], R8 ;  /* 0x0017000830007988 */ /* 0x0003e2000800040c */
[----:B------:R2:W-:Y:S06]  /*1db0*/  MEMBAR.ALL.CTA ;  /* 0x0000000000007992 */ /* 0x0005ec0000008000 */
[----:B--2---:R-:W2:Y:S02]  /*1dc0*/  FENCE.VIEW.ASYNC.S ;  /* 0x00000000000073c6 */ /* 0x004ea40000000000 */
[----:B--2---:R-:W-:Y:S06]  /*1dd0*/  BAR.SYNC.DEFER_BLOCKING 0x0 ;  /* 0x0000000000007b1d */ /* 0x004fec0000010000 */
[----:B------:R-:W-:Y:S01]  /*1de0*/  UMOV UR20, UR4 ;  /* 0x0000000400147c82 */ /* 0x000fe20008000000 */
[----:B------:R-:W-:Y:S01]  /*1df0*/  UMOV UR21, 0x40000040 ;  /* 0x4000004000157882 */ /* 0x000fe20000000000 */
[----:B------:R-:W-:Y:S01]  /*1e00*/  UMOV UR22, UR6 ;  /* 0x0000000600167c82 */ /* 0x000fe20008000000 */
[----:B------:R-:W-:Y:S01]  /*1e10*/  UMOV UR23, 0x80000020 ;  /* 0x8000002000177882 */ /* 0x000fe20000000000 */
[----:B------:R-:W-:-:S06]  /*1e20*/  WARPGROUP.ARRIVE ;  /* 0x00000000000079c5 */ /* 0x000fcc0000000000 */
[----:B------:R-:W-:Y:S01]  /*1e30*/  HGMMA.64x32x16.F32.BF16 R24, gdesc[UR20].tnspA, R24 ;  /* 0x20600000141879f0 */ /* 0x000fe20008701818 */
[----:B------:R-:W-:-:S05]  /*1e40*/  VIADD R0, R0, 0xffffffff ;  /* 0xffffffff00007836 */ /* 0x000fca0000000000 */
[----:B------:R-:W-:Y:S01]  /*1e50*/  ISETP.NE.U32.AND P0, PT, R0, RZ, PT ;  /* 0x000000ff0000720c */ /* 0x000fe20003f05070 */
[----:B------:R-:W-:Y:S01]  /*1e60*/  HGMMA.64x32x16.F32.BF16 R24, gdesc[UR8].tnspA, R24, gsb0 ;  /* 0x20600000081879f0 */ /* 0x000fe20008001818 */
[----:B0-----:R-:W-:Y:S01]  /*1e70*/  IMAD.WIDE R2, R19, 0x2, R10 ;  /* 0x0000000213027825 */ /* 0x001fe200078e020a */
[----:B------:R-:W-:-:S03]  /*1e80*/  UIADD3 UR14, UR14, -0x20, URZ ;  /* 0xffffffe00e0e7890 */ /* 0x000fc6000fffe03f */
[----:B------:R-:W-:-:S04]  /*1e90*/  IMAD.WIDE R92, R19, 0x2, R92 ;  /* 0x00000002135c7825 */ /* 0x000fc800078e025c */
[----:B------:R-:W-:-:S04]  /*1ea0*/  IMAD.WIDE R90, R19, 0x2, R90 ;  /* 0x00000002135a7825 */ /* 0x000fc800078e025a */
[----:B------:R-:W-:-:S04]  /*1eb0*/  IMAD.WIDE R88, R19, 0x2, R88 ;  /* 0x0000000213587825 */ /* 0x000fc800078e0258 */
[----:B------:R-:W-:-:S04]  /*1ec0*/  IMAD.WIDE R86, R19, 0x2, R86 ;  /* 0x0000000213567825 */ /* 0x000fc800078e0256 */
[----:B------:R-:W-:-:S04]  /*1ed0*/  IMAD.WIDE R84, R19, 0x2, R84 ;  /* 0x0000000213547825 */ /* 0x000fc800078e0254 */
[----:B------:R-:W-:-:S04]  /*1ee0*/  IMAD.WIDE R82, R19, 0x2, R82 ;  /* 0x0000000213527825 */ /* 0x000fc800078e0252 */
[----:B------:R-:W-:-:S04]  /*1ef0*/  IMAD.WIDE R80, R19, 0x2, R80 ;  /* 0x0000000213507825 */ /* 0x000fc800078e0250 */
[----:B------:R-:W-:Y:S02]  /*1f00*/  IMAD.MOV.U32 R11, RZ, RZ, R2 ;  /* 0x000000ffff0b7224 */ /* 0x000fe400078e0002 */
[----:B------:R-:W-:Y:S02]  /*1f10*/  IMAD.MOV.U32 R10, RZ, RZ, R3 ;  /* 0x000000ffff0a7224 */ /* 0x000fe400078e0003 */
[----:B------:R-:W-:Y:S02]  /*1f20*/  IMAD.MOV.U32 R13, RZ, RZ, R92 ;  /* 0x000000ffff0d7224 */ /* 0x000fe400078e005c */
[----:B------:R-:W-:Y:S02]  /*1f30*/  IMAD.MOV.U32 R12, RZ, RZ, R93 ;  /* 0x000000ffff0c7224 */ /* 0x000fe400078e005d */
[----:B------:R-:W-:Y:S02]  /*1f40*/  IMAD.MOV.U32 R9, RZ, RZ, R90 ;  /* 0x000000ffff097224 */ /* 0x000fe400078e005a */
[----:B-1----:R-:W-:-:S02]  /*1f50*/  IMAD.MOV.U32 R8, RZ, RZ, R91 ;  /* 0x000000ffff087224 */ /* 0x002fc400078e005b */
[----:B------:R-:W-:Y:S02]  /*1f60*/  IMAD.MOV.U32 R7, RZ, RZ, R88 ;  /* 0x000000ffff077224 */ /* 0x000fe400078e0058 */
[----:B------:R-:W-:Y:S02]  /*1f70*/  IMAD.MOV.U32 R6, RZ, RZ, R89 ;  /* 0x000000ffff067224 */ /* 0x000fe400078e0059 */
[----:B------:R-:W-:Y:S02]  /*1f80*/  IMAD.MOV.U32 R5, RZ, RZ, R86 ;  /* 0x000000ffff057224 */ /* 0x000fe400078e0056 */
[----:B------:R-:W-:Y:S02]  /*1f90*/  IMAD.MOV.U32 R4, RZ, RZ, R87 ;  /* 0x000000ffff047224 */ /* 0x000fe400078e0057 */
[----:B------:R-:W-:Y:S02]  /*1fa0*/  IMAD.MOV.U32 R3, RZ, RZ, R84 ;  /* 0x000000ffff037224 */ /* 0x000fe400078e0054 */
[----:B------:R-:W-:-:S02]  /*1fb0*/  IMAD.MOV.U32 R2, RZ, RZ, R85 ;  /* 0x000000ffff027224 */ /* 0x000fc400078e0055 */
[----:B------:R-:W-:Y:S01]  /*1fc0*/  IMAD.WIDE R78, R51, 0x2, R78 ;  /* 0x00000002334e7825 */ /* 0x000fe200078e024e */
[----:B------:R-:W-:-:S03]  /*1fd0*/  WARPGROUP.DEPBAR.LE gsb0, 0x0 ;  /* 0x00008000000079c5 */ /* 0x000fc60000010000 */
[----:B------:R-:W-:Y:S02]  /*1fe0*/  IMAD.MOV.U32 R21, RZ, RZ, R82 ;  /* 0x000000ffff157224 */ /* 0x000fe400078e0052 */
[----:B------:R-:W-:Y:S02]  /*1ff0*/  IMAD.MOV.U32 R41, RZ, RZ, R83 ;  /* 0x000000ffff297224 */ /* 0x000fe400078e0053 */
[----:B------:R-:W-:Y:S02]  /*2000*/  IMAD.MOV.U32 R49, RZ, RZ, R80 ;  /* 0x000000ffff317224 */ /* 0x000fe400078e0050 */
[----:B------:R-:W-:Y:S01]  /*2010*/  IMAD.MOV.U32 R60, RZ, RZ, R81 ;  /* 0x000000ffff3c7224 */ /* 0x000fe200078e0051 */
[----:B------:R-:W-:Y:S06]  /*2020*/  @P0 BRA `(.L_x_1) ;  /* 0xfffffff400140947 */ /* 0x000fec000383ffff */
[----:B------:R-:W-:Y:S02]  /*2030*/  F2FP.BF16.F32.PACK_AB R35, R39, R35 ;  /* 0x000000232723723e */ /* 0x000fe400000010ff */
[----:B------:R-:W-:Y:S02]  /*2040*/  F2FP.BF16.F32.PACK_AB R34, R38, R34 ;  /* 0x000000222622723e */ /* 0x000fe400000010ff */
[----:B------:R-:W-:Y:S02]  /*2050*/  F2FP.BF16.F32.PACK_AB R33, R37, R33 ;  /* 0x000000212521723e */ /* 0x000fe400000010ff */
[----:B------:R-:W-:Y:S02]  /*2060*/  F2FP.BF16.F32.PACK_AB R32, R36, R32 ;  /* 0x000000202420723e */ /* 0x000fe400000010ff */
[----:B------:R-:W-:Y:S02]  /*2070*/  F2FP.BF16.F32.PACK_AB R27, R31, R27 ;  /* 0x0000001b1f1b723e */ /* 0x000fe400000010ff */
[----:B------:R-:W-:-:S02]  /*2080*/  F2FP.BF16.F32.PACK_AB R26, R30, R26 ;  /* 0x0000001a1e1a723e */ /* 0x000fc400000010ff */
[----:B------:R-:W-:Y:S02]  /*2090*/  F2FP.BF16.F32.PACK_AB R25, R29, R25 ;  /* 0x000000191d19723e */ /* 0x000fe400000010ff */
[----:B------:R-:W-:-:S07]  /*20a0*/  F2FP.BF16.F32.PACK_AB R24, R28, R24 ;  /* 0x000000181c18723e */ /* 0x000fce00000010ff */
.L_x_0:
[----:B------:R-:W-:Y:S01]  /*20b0*/  BAR.SYNC.DEFER_BLOCKING 0x0 ;  /* 0x0000000000007b1d */ /* 0x000fe20000010000 */
[C---:B------:R-:W-:Y:S01]  /*20c0*/  IMAD.SHL.U32 R2, R14.reuse, 0x100, RZ ;  /* 0x000001000e027824 */ /* 0x040fe200078e00ff */
[----:B------:R-:W-:Y:S01]  /*20d0*/  USHF.L.U32 UR13, UR13, 0x5, URZ ;  /* 0x000000050d0d7899 */ /* 0x000fe2000800063f */
[C---:B------:R-:W-:Y:S02]  /*20e0*/  IMAD.SHL.U32 R0, R14.reuse, 0x10, RZ ;  /* 0x000000100e007824 */ /* 0x040fe400078e00ff */
[----:B------:R-:W-:Y:S01]  /*20f0*/  IMAD.SHL.U32 R3, R14, 0x8, RZ ;  /* 0x000000080e037824 */ /* 0x000fe200078e00ff */
[----:B------:R-:W-:Y:S01]  /*2100*/  LOP3.LUT R5, R2, 0x800, RZ, 0xc0, !PT ;  /* 0x0000080002057812 */ /* 0x000fe200078ec0ff */
[----:B------:R-:W-:Y:S01]  /*2110*/  IMAD.SHL.U32 R14, R14, 0x20, RZ ;  /* 0x000000200e0e7824 */ /* 0x000fe200078e00ff */
[----:B------:R-:W-:Y:S01]  /*2120*/  LOP3.LUT R2, R0, 0x70, RZ, 0xc0, !PT ;  /* 0x0000007000027812 */ /* 0x000fe200078ec0ff */
[----:B------:R-:W-:Y:S01]  /*2130*/  ULDC.64 UR6, c[0x0][0x228] ;  /* 0x00008a0000067ab9 */ /* 0x000fe20000000a00 */
[----:B------:R-:W-:Y:S01]  /*2140*/  LOP3.LUT R3, R3, 0x380, RZ, 0xc0, !PT ;  /* 0x0000038003037812 */ /* 0x000fe200078ec0ff */
[----:B------:R-:W-:Y:S01]  /*2150*/  ULDC UR4, c[0x0][0x244] ;  /* 0x0000910000047ab9 */ /* 0x000fe20000000800 */
[----:B------:R-:W-:-:S02]  /*2160*/  IADD3 R2, R2, UR12, R5 ;  /* 0x0000000c02027c10 */ /* 0x000fc4000fffe005 */
[----:B------:R-:W-:Y:S02]  /*2170*/  LOP3.LUT R0, R0, 0x3f0, RZ, 0xc0, !PT ;  /* 0x000003f000007812 */ /* 0x000fe400078ec0ff */
[----:B------:R-:W-:Y:S01]  /*2180*/  LOP3.LUT R5, R14, 0x800, RZ, 0xc0, !PT ;  /* 0x000008000e057812 */ /* 0x000fe200078ec0ff */
[----:B------:R-:W-:Y:S01]  /*2190*/  IMAD.IADD R18, R3, 0x1, R2 ;  /* 0x0000000103127824 */ /* 0x000fe200078e0202 */
[C---:B------:R-:W-:Y:S01]  /*21a0*/  ISETP.GE.AND P0, PT, R15.reuse, UR6, PT ;  /* 0x000000060f007c0c */ /* 0x040fe2000bf06270 */
[----:B------:R-:W-:Y:S01]  /*21b0*/  IMAD.U32 R3, RZ, RZ, UR13 ;  /* 0x0000000dff037e24 */ /* 0x000fe2000f8e00ff */
[----:B------:R-:W-:Y:S01]  /*21c0*/  IADD3 R20, R0, UR12, R5 ;  /* 0x0000000c00147c10 */ /* 0x000fe2000fffe005 */
[----:B------:R-:W-:Y:S01]  /*21d0*/  IMAD R15, R15, UR4, RZ ;  /* 0x000000040f0f7c24 */ /* 0x000fe2000f8e02ff */
[----:B------:R-:W0:Y:S01]  /*21e0*/  LDC R0, c[0x0][0x248] ;  /* 0x00009200ff007b82 */ /* 0x000e220000000800 */
[----:B------:R-:W-:Y:S01]  /*21f0*/  ULDC.64 UR4, c[0x0][0x220] ;  /* 0x0000880000047ab9 */ /* 0x000fe20000000a00 */
[----:B------:R-:W-:Y:S01]  /*2200*/  STSM.16.M88.4 [R18], R24 ;  /* 0x0000001812007844 */ /* 0x000fe20000000200 */
[----:B------:R-:W-:-:S05]  /*2210*/  LOP3.LUT R16, R16, 0x20, R3, 0xf8, !PT ;  /* 0x0000002010107812 */ /* 0x000fca00078ef803 */
[----:B------:R-:W-:Y:S01]  /*2220*/  BAR.SYNC.DEFER_BLOCKING 0x0 ;  /* 0x0000000000007b1d */ /* 0x000fe20000010000 */
[----:B------:R-:W-:-:S04]  /*2230*/  LOP3.LUT R17, R16, R17, RZ, 0xfc, !PT ;  /* 0x0000001110117212 */ /* 0x000fc800078efcff */
[C---:B------:R-:W-:Y:S02]  /*2240*/  LOP3.LUT R3, R17.reuse, 0x2, RZ, 0xfc, !PT ;  /* 0x0000000211037812 */ /* 0x040fe400078efcff */
[----:B------:R-:W-:Y:S02]  /*2250*/  LOP3.LUT R2, R17, 0x4, RZ, 0xfc, !PT ;  /* 0x0000000411027812 */ /* 0x000fe400078efcff */
[----:B------:R-:W-:Y:S02]  /*2260*/  ISETP.LT.AND P3, PT, R3, UR7, !P0 ;  /* 0x0000000703007c0c */ /* 0x000fe4000c761270 */
[----:B------:R-:W-:Y:S02]  /*2270*/  LEA R3, P1, R15, UR4, 0x1 ;  /* 0x000000040f037c11 */ /* 0x000fe4000f8208ff */
[----:B------:R-:W-:Y:S02]  /*2280*/  LOP3.LUT R11, R17, 0x6, RZ, 0xfc, !PT ;  /* 0x00000006110b7812 */ /* 0x000fe400078efcff */
[----:B------:R-:W-:-:S02]  /*2290*/  ISETP.LT.AND P2, PT, R2, UR7, !P0 ;  /* 0x0000000702007c0c */ /* 0x000fc4000c741270 */
[C---:B------:R-:W-:Y:S01]  /*22a0*/  ISETP.LT.AND P4, PT, R17.reuse, UR7, !P0 ;  /* 0x0000000711007c0c */ /* 0x040fe2000c781270 */
[----:B0-----:R-:W-:Y:S01]  /*22b0*/  IMAD R9, R17, R0, RZ ;  /* 0x0000000011097224 */ /* 0x001fe200078e02ff */
[----:B------:R-:W-:Y:S02]  /*22c0*/  LEA.HI.X.SX32 R2, R15, UR5, 0x1, P1 ;  /* 0x000000050f027c11 */ /* 0x000fe400088f0eff */
[----:B------:R-:W-:Y:S01]  /*22d0*/  ISETP.LT.AND P1, PT, R11, UR7, !P0 ;  /* 0x000000070b007c0c */ /* 0x000fe2000c721270 */
[C---:B------:R-:W-:Y:S01]  /*22e0*/  IMAD R11, R0.reuse, 0x2, R9 ;  /* 0x00000002000b7824 */ /* 0x040fe200078e0209 */
[----:B------:R-:W-:Y:S01]  /*22f0*/  LOP3.LUT R10, R17, 0x8, RZ, 0xfc, !PT ;  /* 0x00000008110a7812 */ /* 0x000fe200078efcff */
[----:B------:R-:W0:Y:S01]  /*2300*/  LDS.128 R4, [R20] ;  /* 0x0000000014047984 */ /* 0x000e220000000c00 */
[----:B------:R-:W-:Y:S01]  /*2310*/  BAR.SYNC.DEFER_BLOCKING 0x0 ;  /* 0x0000000000007b1d */ /* 0x000fe20000010000 */
[----:B------:R-:W-:Y:S01]  /*2320*/  LEA R8, P5, R9, R3, 0x1 ;  /* 0x0000000309087211 */ /* 0x000fe200078a08ff */
[----:B------:R-:W-:Y:S01]  /*2330*/  IMAD R13, R0, 0x2, R11 ;  /* 0x00000002000d7824 */ /* 0x000fe200078e020b */
[----:B------:R-:W-:-:S02]  /*2340*/  ISETP.LT.AND P6, PT, R10, UR7, !P0 ;  /* 0x000000070a007c0c */ /* 0x000fc4000c7c1270 */
[-C--:B------:R-:W-:Y:S01]  /*2350*/  LEA.HI.X.SX32 R9, R9, R2.reuse, 0x1, P5 ;  /* 0x0000000209097211 */ /* 0x080fe200028f0eff */
[----:B------:R-:W-:Y:S01]  /*2360*/  IMAD R19, R0, 0x2, R13 ;  /* 0x0000000200137824 */ /* 0x000fe200078e020d */
[----:B------:R-:W-:Y:S02]  /*2370*/  LEA R10, P5, R11, R3, 0x1 ;  /* 0x000000030b0a7211 */ /* 0x000fe400078a08ff */
[----:B------:R-:W-:Y:S02]  /*2380*/  LOP3.LUT R12, R17, 0xa, RZ, 0xfc, !PT ;  /* 0x0000000a110c7812 */ /* 0x000fe400078efcff */
[----:B------:R-:W-:Y:S02]  /*2390*/  LEA.HI.X.SX32 R11, R11, R2, 0x1, P5 ;  /* 0x000000020b0b7211 */ /* 0x000fe400028f0eff */
[----:B------:R-:W-:Y:S02]  /*23a0*/  ISETP.LT.AND P5, PT, R12, UR7, !P0 ;  /* 0x000000070c007c0c */ /* 0x000fe4000c7a1270 */
[----:B------:R-:W-:Y:S01]  /*23b0*/  LOP3.LUT R14, R17, 0xc, RZ, 0xfc, !PT ;  /* 0x0000000c110e7812 */ /* 0x000fe200078efcff */
[----:B------:R-:W-:Y:S01]  /*23c0*/  STSM.16.M88.4 [R18], R32 ;  /* 0x0000002012007844 */ /* 0x000fe20000000200 */
[----:B------:R-:W-:Y:S01]  /*23d0*/  BAR.SYNC.DEFER_BLOCKING 0x0 ;  /* 0x0000000000007b1d */ /* 0x000fe20000010000 */
[----:B0-----:R-:W-:-:S02]  /*23e0*/  PRMT R16, R4, 0x7632, R16 ;  /* 0x0000763204107816 */ /* 0x001fc40000000010 */
[----:B------:R-:W-:-:S03]  /*23f0*/  PRMT R22, R5, 0x7632, R22 ;  /* 0x0000763205167816 */ /* 0x000fc60000000016 */
[----:B------:R0:W-:Y:S01]  /*2400*/  @P4 STG.E.U16 desc[UR16][R8.64], R4 ;  /* 0x0000000408004986 */ /* 0x0001e2000c101510 */
[----:B------:R-:W-:-:S03]  /*2410*/  LEA R12, P4, R13, R3, 0x1 ;  /* 0x000000030d0c7211 */ /* 0x000fc600078808ff */
[----:B------:R-:W-:Y:S01]  /*2420*/  @P3 STG.E.U16 desc[UR16][R10.64], R5 ;  /* 0x000000050a003986 */ /* 0x000fe2000c101510 */
[-C--:B------:R-:W-:Y:S02]  /*2430*/  LEA.HI.X.SX32 R13, R13, R2.reuse, 0x1, P4 ;  /* 0x000000020d0d7211 */ /* 0x080fe400020f0eff */
[----:B------:R-:W-:Y:S02]  /*2440*/  ISETP.LT.AND P4, PT, R14, UR7, !P0 ;  /* 0x000000070e007c0c */ /* 0x000fe4000c781270 */
[----:B------:R-:W-:Y:S01]  /*2450*/  LEA R14, P3, R19, R3, 0x1 ;  /* 0x00000003130e7211 */ /* 0x000fe200078608ff */
[----:B------:R1:W-:Y:S01]  /*2460*/  @P2 STG.E.U16 desc[UR16][R12.64], R6 ;  /* 0x000000060c002986 */ /* 0x0003e2000c101510 */
[C---:B0-----:R-:W-:Y:S02]  /*2470*/  LOP3.LUT R9, R17.reuse, 0xe, RZ, 0xfc, !PT ;  /* 0x0000000e11097812 */ /* 0x041fe400078efcff */
[----:B------:R-:W-:Y:S02]  /*2480*/  LOP3.LUT R8, R17, 0x10, RZ, 0xfc, !PT ;  /* 0x0000001011087812 */ /* 0x000fe400078efcff */
[----:B------:R-:W-:Y:S01]  /*2490*/  LEA.HI.X.SX32 R15, R19, R2, 0x1, P3 ;  /* 0x00000002130f7211 */ /* 0x000fe200018f0eff */
[----:B------:R-:W-:Y:S01]  /*24a0*/  IMAD R19, R0, 0x2, R19 ;  /* 0x0000000200137824 */ /* 0x000fe200078e0213 */
[----:B------:R-:W-:-:S02]  /*24b0*/  ISETP.LT.AND P3, PT, R9, UR7, !P0 ;  /* 0x0000000709007c0c */ /* 0x000fc4000c761270 */
[----:B------:R-:W-:Y:S01]  /*24c0*/  ISETP.LT.AND P2, PT, R8, UR7, !P0 ;  /* 0x0000000708007c0c */ /* 0x000fe2000c741270 */
[----:B------:R0:W-:Y:S01]  /*24d0*/  @P1 STG.E.U16 desc[UR16][R14.64], R7 ;  /* 0x000000070e001986 */ /* 0x0001e2000c101510 */
[-C--:B------:R-:W-:Y:S01]  /*24e0*/  LEA R18, P1, R19, R3.reuse, 0x1 ;  /* 0x0000000313127211 */ /* 0x080fe200078208ff */
[C---:B------:R-:W-:Y:S01]  /*24f0*/  IMAD R21, R0.reuse, 0x2, R19 ;  /* 0x0000000200157824 */ /* 0x040fe200078e0213 */
[----:B-1----:R-:W-:Y:S01]  /*2500*/  LOP3.LUT R12, R17, 0x12, RZ, 0xfc, !PT ;  /* 0x00000012110c7812 */ /* 0x002fe200078efcff */
[----:B------:R-:W1:Y:S01]  /*2510*/  LDS.128 R8, [R20] ;  /* 0x0000000014087984 */ /* 0x000e620000000c00 */
[----:B------:R-:W-:Y:S01]  /*2520*/  LEA.HI.X.SX32 R19, R19, R2, 0x1, P1 ;  /* 0x0000000213137211 */ /* 0x000fe200008f0eff */
[----:B------:R-:W-:Y:S01]  /*2530*/  IMAD R13, R0, 0x2, R21 ;  /* 0x00000002000d7824 */ /* 0x000fe200078e0215 */
[----:B------:R-:W-:-:S03]  /*2540*/  LEA R4, P1, R21, R3, 0x1 ;  /* 0x0000000315047211 */ /* 0x000fc600078208ff */
[----:B------:R2:W-:Y:S01]  /*2550*/  @P6 STG.E.U16 desc[UR16][R18.64], R16 ;  /* 0x0000001012006986 */ /* 0x0005e2000c101510 */
[-C--:B------:R-:W-:Y:S01]  /*2560*/  LEA.HI.X.SX32 R5, R21, R2.reuse, 0x1, P1 ;  /* 0x0000000215057211 */ /* 0x080fe200008f0eff */
[----:B0-----:R-:W-:Y:S01]  /*2570*/  IMAD R15, R0, 0x2, R13 ;  /* 0x00000002000f7824 */ /* 0x001fe200078e020d */
[----:B------:R-:W-:Y:S02]  /*2580*/  ISETP.LT.AND P1, PT, R12, UR7, !P0 ;  /* 0x000000070c007c0c */ /* 0x000fe4000c721270 */
[-C--:B------:R-:W-:Y:S01]  /*2590*/  LEA R12, P6, R13, R3.reuse, 0x1 ;  /* 0x000000030d0c7211 */ /* 0x080fe200078c08ff */
[----:B------:R0:W-:Y:S01]  /*25a0*/  @P5 STG.E.U16 desc[UR16][R4.64], R22 ;  /* 0x0000001604005986 */ /* 0x0001e2000c101510 */
[----:B------:R-:W-:Y:S02]  /*25b0*/  LOP3.LUT R14, R17, 0x14, RZ, 0xfc, !PT ;  /* 0x00000014110e7812 */ /* 0x000fe400078efcff */
[----:B------:R-:W-:Y:S02]  /*25c0*/  LEA.HI.X.SX32 R13, R13, R2, 0x1, P6 ;  /* 0x000000020d0d7211 */ /* 0x000fe400030f0eff */
[----:B------:R-:W-:Y:S01]  /*25d0*/  ISETP.LT.AND P5, PT, R14, UR7, !P0 ;  /* 0x000000070e007c0c */ /* 0x000fe2000c7a1270 */
[----:B--2---:R-:W-:Y:S01]  /*25e0*/  IMAD R19, R0, 0x2, R15 ;  /* 0x0000000200137824 */ /* 0x004fe200078e020f */
[----:B------:R-:W-:-:S02]  /*25f0*/  LEA R14, P6, R15, R3, 0x1 ;  /* 0x000000030f0e7211 */ /* 0x000fc400078c08ff */
[----:B------:R-:W-:Y:S01]  /*2600*/  PRMT R16, R7, 0x7632, R16 ;  /* 0x0000763207107816 */ /* 0x000fe20000000010 */
[----:B------:R-:W-:Y:S01]  /*2610*/  IMAD R7, R0, 0x2, R19 ;  /* 0x0000000200077824 */ /* 0x000fe200078e0213 */
[----:B------:R-:W-:Y:S02]  /*2620*/  LEA.HI.X.SX32 R15, R15, R2, 0x1, P6 ;  /* 0x000000020f0f7211 */ /* 0x000fe400030f0eff */
[----:B0-----:R-:W-:Y:S02]  /*2630*/  PRMT R5, R6, 0x7632, R5 ;  /* 0x0000763206057816 */ /* 0x001fe40000000005 */
[----:B------:R-:W-:Y:S02]  /*2640*/  LOP3.LUT R6, R17, 0x16, RZ, 0xfc, !PT ;  /* 0x0000001611067812 */ /* 0x000fe400078efcff */
[----:B------:R-:W-:Y:S01]  /*2650*/  LEA R4, P6, R19, R3, 0x1 ;  /* 0x0000000313047211 */ /* 0x000fe200078c08ff */
[----:B------:R0:W-:Y:S01]  /*2660*/  @P4 STG.E.U16 desc[UR16][R12.64], R5 ;  /* 0x000000050c004986 */ /* 0x0001e2000c101510 */
[----:B------:R-:W-:-:S02]  /*2670*/  ISETP.LT.AND P4, PT, R6, UR7, !P0 ;  /* 0x0000000706007c0c */ /* 0x000fc4000c781270 */
[C---:B------:R-:W-:Y:S01]  /*2680*/  LOP3.LUT R6, R17.reuse, 0x18, RZ, 0xfc, !PT ;  /* 0x0000001811067812 */ /* 0x040fe200078efcff */
[----:B------:R2:W-:Y:S01]  /*2690*/  @P3 STG.E.U16 desc[UR16][R14.64], R16 ;  /* 0x000000100e003986 */ /* 0x0005e2000c101510 */
[----:B------:R-:W-:Y:S02]  /*26a0*/  LOP3.LUT R20, R17, 0x1c, RZ, 0xfc, !PT ;  /* 0x0000001c11147812 */ /* 0x000fe400078efcff */
[----:B------:R-:W-:Y:S01]  /*26b0*/  ISETP.LT.AND P3, PT, R6, UR7, !P0 ;  /* 0x0000000706007c0c */ /* 0x000fe2000c761270 */
[C---:B0-----:R-:W-:Y:S01]  /*26c0*/  IMAD R13, R0.reuse, 0x2, R7 ;  /* 0x00000002000d7824 */ /* 0x041fe200078e0207 */
[-C--:B------:R-:W-:Y:S02]  /*26d0*/  LEA.HI.X.SX32 R5, R19, R2.reuse, 0x1, P6 ;  /* 0x0000000213057211 */ /* 0x080fe400030f0eff */
[----:B------:R-:W-:Y:S01]  /*26e0*/  LEA R6, P6, R7, R3, 0x1 ;  /* 0x0000000307067211 */ /* 0x000fe200078c08ff */
[C---:B------:R-:W-:Y:S01]  /*26f0*/  IMAD R19, R0.reuse, 0x2, R13 ;  /* 0x0000000200137824 */ /* 0x040fe200078e020d */
[----:B------:R-:W-:Y:S01]  /*2700*/  LOP3.LUT R12, R17, 0x1a, RZ, 0xfc, !PT ;  /* 0x0000001a110c7812 */ /* 0x000fe200078efcff */
[----:B-1----:R-:W-:Y:S01]  /*2710*/  @P2 STG.E.U16 desc[UR16][R4.64], R8 ;  /* 0x0000000804002986 */ /* 0x002fe2000c101510 */
[----:B------:R-:W-:Y:S01]  /*2720*/  LEA.HI.X.SX32 R7, R7, R2, 0x1, P6 ;  /* 0x0000000207077211 */ /* 0x000fe200030f0eff */
[----:B------:R-:W-:Y:S01]  /*2730*/  IMAD R21, R0, 0x2, R19 ;  /* 0x0000000200157824 */ /* 0x000fe200078e0213 */
[----:B------:R-:W-:-:S02]  /*2740*/  ISETP.LT.AND P2, PT, R12, UR7, !P0 ;  /* 0x000000070c007c0c */ /* 0x000fc4000c741270 */
[-C--:B------:R-:W-:Y:S01]  /*2750*/  LEA R12, P6, R13, R3.reuse, 0x1 ;  /* 0x000000030d0c7211 */ /* 0x080fe200078c08ff */
[C---:B------:R-:W-:Y:S01]  /*2760*/  IMAD R23, R0.reuse, 0x2, R21 ;  /* 0x0000000200177824 */ /* 0x040fe200078e0215 */
[----:B------:R0:W-:Y:S01]  /*2770*/  @P1 STG.E.U16 desc[UR16][R6.64], R9 ;  /* 0x0000000906001986 */ /* 0x0001e2000c101510 */
[-C--:B--2---:R-:W-:Y:S02]  /*2780*/  LEA R14, P1, R19, R3.reuse, 0x1 ;  /* 0x00000003130e7211 */ /* 0x084fe400078208ff */
[C---:B------:R-:W-:Y:S01]  /*2790*/  IMAD R25, R0.reuse, 0x2, R23 ;  /* 0x0000000200197824 */ /* 0x040fe200078e0217 */
[-C--:B------:R-:W-:Y:S02]  /*27a0*/  LEA.HI.X.SX32 R13, R13, R2.reuse, 0x1, P6 ;  /* 0x000000020d0d7211 */ /* 0x080fe400030f0eff */
[----:B------:R-:W-:Y:S01]  /*27b0*/  LEA R18, P6, R21, R3, 0x1 ;  /* 0x0000000315127211 */ /* 0x000fe200078c08ff */
[----:B------:R-:W-:Y:S01]  /*27c0*/  IMAD R0, R0, 0x2, R25 ;  /* 0x0000000200007824 */ /* 0x000fe200078e0219 */
[-C--:B------:R-:W-:Y:S01]  /*27d0*/  LEA.HI.X.SX32 R15, R19, R2.reuse, 0x1, P1 ;  /* 0x00000002130f7211 */ /* 0x080fe200008f0eff */
[----:B------:R1:W-:Y:S01]  /*27e0*/  @P5 STG.E.U16 desc[UR16][R12.64], R10 ;  /* 0x0000000a0c005986 */ /* 0x0003e2000c101510 */
[----:B------:R-:W-:-:S02]  /*27f0*/  LEA.HI.X.SX32 R19, R21, R2, 0x1, P6 ;  /* 0x0000000215137211 */ /* 0x000fc400030f0eff */
[-C--:B0-----:R-:W-:Y:S01]  /*2800*/  LEA R6, P1, R25, R3.reuse, 0x1 ;  /* 0x0000000319067211 */ /* 0x081fe200078208ff */
[----:B------:R1:W-:Y:S01]  /*2810*/  @P4 STG.E.U16 desc[UR16][R14.64], R11 ;  /* 0x0000000b0e004986 */ /* 0x0003e2000c101510 */
[----:B------:R-:W-:Y:S02]  /*2820*/  LEA R4, P6, R23, R3, 0x1 ;  /* 0x0000000317047211 */ /* 0x000fe400078c08ff */
[----:B------:R-:W-:Y:S02]  /*2830*/  LOP3.LUT R17, R17, 0x1e, RZ, 0xfc, !PT ;  /* 0x0000001e11117812 */ /* 0x000fe400078efcff */
[-C--:B------:R-:W-:Y:S02]  /*2840*/  LEA.HI.X.SX32 R7, R25, R2.reuse, 0x1, P1 ;  /* 0x0000000219077211 */ /* 0x080fe400008f0eff */
[----:B------:R-:W-:Y:S02]  /*2850*/  ISETP.LT.AND P1, PT, R20, UR7, !P0 ;  /* 0x0000000714007c0c */ /* 0x000fe4000c721270 */
[----:B------:R-:W-:-:S02]  /*2860*/  LEA.HI.X.SX32 R5, R23, R2, 0x1, P6 ;  /* 0x0000000217057211 */ /* 0x000fc400030f0eff */
[----:B------:R-:W-:Y:S02]  /*2870*/  ISETP.LT.AND P0, PT, R17, UR7, !P0 ;  /* 0x0000000711007c0c */ /* 0x000fe4000c701270 */
[----:B------:R-:W-:Y:S02]  /*2880*/  LEA R16, P6, R0, R3, 0x1 ;  /* 0x0000000300107211 */ /* 0x000fe400078c08ff */
[----:B------:R-:W-:Y:S02]  /*2890*/  PRMT R9, R8, 0x7632, R9 ;  /* 0x0000763208097816 */ /* 0x000fe40000000009 */
[----:B------:R-:W-:Y:S02]  /*28a0*/  LEA.HI.X.SX32 R17, R0, R2, 0x1, P6 ;  /* 0x0000000200117211 */ /* 0x000fe400030f0eff */
[----:B------:R-:W-:Y:S01]  /*28b0*/  PRMT R2, R9, 0x7632, R2 ;  /* 0x0000763209027816 */ /* 0x000fe20000000002 */
[----:B------:R1:W-:Y:S01]  /*28c0*/  @P3 STG.E.U16 desc[UR16][R18.64], R9 ;  /* 0x0000000912003986 */ /* 0x0003e2000c101510 */
[----:B------:R-:W-:-:S03]  /*28d0*/  PRMT R3, R10, 0x7632, R3 ;  /* 0x000076320a037816 */ /* 0x000fc60000000003 */
[----:B------:R1:W-:Y:S04]  /*28e0*/  @P2 STG.E.U16 desc[UR16][R4.64], R2 ;  /* 0x0000000204002986 */ /* 0x0003e8000c101510 */
[----:B------:R1:W-:Y:S01]  /*28f0*/  @P1 STG.E.U16 desc[UR16][R6.64], R3 ;  /* 0x0000000306001986 */ /* 0x0003e2000c101510 */
[----:B------:R-:W-:Y:S05]  /*2900*/  @!P0 EXIT ;  /* 0x000000000000894d */ /* 0x000fea0003800000 */
[----:B------:R-:W-:-:S05]  /*2910*/  PRMT R8, R11, 0x7632, R8 ;  /* 0x000076320b087816 */ /* 0x000fca0000000008 */
[----:B------:R-:W-:Y:S01]  /*2920*/  STG.E.U16 desc[UR16][R16.64], R8 ;  /* 0x0000000810007986 */ /* 0x000fe2000c101510 */
[----:B------:R-:W-:Y:S05]  /*2930*/  EXIT ;  /* 0x000000000000794d */ /* 0x000fea0003800000 */
.L_x_2:
[----:B------:R-:W-:-:S00]  /*2940*/  BRA `(.L_x_2) ;  /* 0xfffffffc00fc7947 */ /* 0x000fc0000383ffff */
[----:B------:R-:W-:-:S00]  /*2950*/  NOP ;  /* 0x0000000000007918 */ /* 0x000fc00000000000 */
        /* <DEDUP_REMOVED lines=10> */
.L_x_3:


//--------------------- .nv.shared.matmul_kernel  --------------------------
	.section	.nv.shared.matmul_kernel,"aw",@nobits
	.sectionflags	@""
	.align	16
	.zero		1024


//--------------------- .nv.shared.reserved.0     --------------------------
	.section	.nv.shared.reserved.0,"aw",@nobits
	.weak		__nv_reservedSMEM_offset_0_alias
	.size		__nv_reservedSMEM_offset_0_alias, 0, 0
	.other		__nv_reservedSMEM_offset_0_alias,@"STO_CUDA_RESERVED_SHARED STV_DEFAULT"
__nv_reservedSMEM_offset_0_alias:
	.zero		0


//--------------------- .nv.constant0.matmul_kernel --------------------------
	.section	.nv.constant0.matmul_kernel,"a",@progbits
	.sectionflags	@""
	.align	4
.nv.constant0.matmul_kernel:
	.zero		608


//--------------------- SYMBOLS --------------------------

	.type		.nv.reservedSmem.offset0,@object
	.size		.nv.reservedSmem.offset0,0x4
